//
// Generated by NVIDIA NVVM Compiler
//
// Compiler Build ID: CL-36424714
// Cuda compilation tools, release 13.0, V13.0.88
// Based on NVVM 20.0.0
//

.version 9.0
.target sm_100
.address_size 64

	// .globl	_Z8update_uPKfS0_S0_S0_Pfff4int3

.visible .entry _Z8update_uPKfS0_S0_S0_Pfff4int3(
	.param .u64 .ptr .align 1 _Z8update_uPKfS0_S0_S0_Pfff4int3_param_0,
	.param .u64 .ptr .align 1 _Z8update_uPKfS0_S0_S0_Pfff4int3_param_1,
	.param .u64 .ptr .align 1 _Z8update_uPKfS0_S0_S0_Pfff4int3_param_2,
	.param .u64 .ptr .align 1 _Z8update_uPKfS0_S0_S0_Pfff4int3_param_3,
	.param .u64 .ptr .align 1 _Z8update_uPKfS0_S0_S0_Pfff4int3_param_4,
	.param .f32 _Z8update_uPKfS0_S0_S0_Pfff4int3_param_5,
	.param .f32 _Z8update_uPKfS0_S0_S0_Pfff4int3_param_6,
	.param .align 4 .b8 _Z8update_uPKfS0_S0_S0_Pfff4int3_param_7[12]
)
{
	.reg .pred 	%p<6>;
	.reg .b32 	%r<24>;
	.reg .b32 	%f<31>;
	.reg .b64 	%rd<61>;

	ld.param.u64 	%rd13, [_Z8update_uPKfS0_S0_S0_Pfff4int3_param_0];
	ld.param.u32 	%r3, [_Z8update_uPKfS0_S0_S0_Pfff4int3_param_7+8];
	ld.param.u32 	%r1, [_Z8update_uPKfS0_S0_S0_Pfff4int3_param_7];
	ld.param.u32 	%r4, [_Z8update_uPKfS0_S0_S0_Pfff4int3_param_7+4];
	ld.param.u64 	%rd15, [_Z8update_uPKfS0_S0_S0_Pfff4int3_param_1];
	ld.param.u64 	%rd16, [_Z8update_uPKfS0_S0_S0_Pfff4int3_param_2];
	ld.param.u64 	%rd17, [_Z8update_uPKfS0_S0_S0_Pfff4int3_param_3];
	ld.param.u64 	%rd14, [_Z8update_uPKfS0_S0_S0_Pfff4int3_param_4];
	ld.param.f32 	%f11, [_Z8update_uPKfS0_S0_S0_Pfff4int3_param_5];
	ld.param.f32 	%f12, [_Z8update_uPKfS0_S0_S0_Pfff4int3_param_6];
	cvta.to.global.u64 	%rd1, %rd17;
	cvta.to.global.u64 	%rd2, %rd16;
	cvta.to.global.u64 	%rd3, %rd15;
	mov.u32 	%r5, %ntid.x;
	mov.u32 	%r6, %ctaid.x;
	mov.u32 	%r7, %tid.x;
	mad.lo.s32 	%r8, %r5, %r6, %r7;
	cvt.u64.u32 	%rd4, %r8;
	mul.lo.s32 	%r9, %r4, %r1;
	cvt.s64.s32 	%rd5, %r9;
	mul.wide.s32 	%rd18, %r9, %r3;
	setp.le.s64 	%p1, %rd18, %rd4;
	@%p1 bra 	$L__BB0_14;
	and.b64  	%rd19, %rd5, -4294967296;
	setp.ne.s64 	%p2, %rd19, 0;
	@%p2 bra 	$L__BB0_3;
	cvt.u32.u64 	%r10, %rd5;
	cvt.u32.u64 	%r11, %rd4;
	div.u32 	%r12, %r11, %r10;
	mul.lo.s32 	%r13, %r12, %r10;
	sub.s32 	%r14, %r11, %r13;
	cvt.u64.u32 	%rd59, %r12;
	cvt.u64.u32 	%rd60, %r14;
	bra.uni 	$L__BB0_4;
$L__BB0_3:
	div.s64 	%rd59, %rd4, %rd5;
	mul.lo.s64 	%rd20, %rd59, %rd5;
	sub.s64 	%rd60, %rd4, %rd20;
$L__BB0_4:
	cvt.u32.u64 	%r15, %rd59;
	cvt.u32.u64 	%r16, %rd60;
	div.s32 	%r2, %r16, %r1;
	mul.lo.s32 	%r17, %r2, %r1;
	sub.s32 	%r18, %r16, %r17;
	cvt.u64.u32 	%rd12, %r18;
	setp.lt.s32 	%p3, %r15, 1;
	@%p3 bra 	$L__BB0_6;
	add.s64 	%rd23, %rd59, -1;
	cvt.s64.s32 	%rd24, %rd23;
	cvt.s64.s32 	%rd25, %r17;
	add.s64 	%rd26, %rd12, %rd25;
	mad.lo.s64 	%rd27, %rd24, %rd5, %rd26;
	shl.b64 	%rd28, %rd4, 2;
	add.s64 	%rd29, %rd3, %rd28;
	ld.global.f32 	%f13, [%rd29];
	shl.b64 	%rd30, %rd27, 2;
	add.s64 	%rd31, %rd3, %rd30;
	ld.global.f32 	%f14, [%rd31];
	sub.f32 	%f28, %f13, %f14;
	bra.uni 	$L__BB0_7;
$L__BB0_6:
	shl.b64 	%rd21, %rd4, 2;
	add.s64 	%rd22, %rd3, %rd21;
	ld.global.f32 	%f28, [%rd22];
$L__BB0_7:
	setp.lt.s32 	%p4, %r2, 1;
	@%p4 bra 	$L__BB0_9;
	cvt.s64.s32 	%rd34, %rd59;
	add.s32 	%r20, %r2, -1;
	mul.lo.s32 	%r21, %r20, %r1;
	cvt.s64.s32 	%rd35, %r21;
	mad.lo.s64 	%rd36, %rd34, %rd5, %rd12;
	add.s64 	%rd37, %rd36, %rd35;
	shl.b64 	%rd38, %rd4, 2;
	add.s64 	%rd39, %rd2, %rd38;
	ld.global.f32 	%f15, [%rd39];
	shl.b64 	%rd40, %rd37, 2;
	add.s64 	%rd41, %rd2, %rd40;
	ld.global.f32 	%f16, [%rd41];
	sub.f32 	%f29, %f15, %f16;
	bra.uni 	$L__BB0_10;
$L__BB0_9:
	shl.b64 	%rd32, %rd4, 2;
	add.s64 	%rd33, %rd2, %rd32;
	ld.global.f32 	%f29, [%rd33];
$L__BB0_10:
	cvt.u32.u64 	%r22, %rd12;
	add.f32 	%f17, %f28, 0f00000000;
	add.f32 	%f7, %f17, %f29;
	setp.eq.s32 	%p5, %r22, 0;
	@%p5 bra 	$L__BB0_12;
	cvt.s64.s32 	%rd42, %rd59;
	cvt.s64.s32 	%rd43, %r17;
	mad.lo.s64 	%rd44, %rd42, %rd5, %rd43;
	add.s64 	%rd45, %rd12, -1;
	and.b64  	%rd46, %rd45, 4294967295;
	add.s64 	%rd47, %rd44, %rd46;
	shl.b64 	%rd48, %rd4, 2;
	add.s64 	%rd49, %rd1, %rd48;
	ld.global.f32 	%f18, [%rd49];
	shl.b64 	%rd50, %rd47, 2;
	add.s64 	%rd51, %rd1, %rd50;
	ld.global.f32 	%f19, [%rd51];
	sub.f32 	%f30, %f18, %f19;
	bra.uni 	$L__BB0_13;
$L__BB0_12:
	shl.b64 	%rd52, %rd4, 2;
	add.s64 	%rd53, %rd1, %rd52;
	ld.global.f32 	%f30, [%rd53];
$L__BB0_13:
	add.f32 	%f20, %f7, %f30;
	cvta.to.global.u64 	%rd54, %rd14;
	shl.b64 	%rd55, %rd4, 2;
	add.s64 	%rd56, %rd54, %rd55;
	ld.global.f32 	%f21, [%rd56];
	mov.f32 	%f22, 0f3F800000;
	sub.f32 	%f23, %f22, %f11;
	cvta.to.global.u64 	%rd57, %rd13;
	add.s64 	%rd58, %rd57, %rd55;
	ld.global.f32 	%f24, [%rd58];
	fma.rn.f32 	%f25, %f12, %f20, %f24;
	mul.f32 	%f26, %f11, %f25;
	fma.rn.f32 	%f27, %f23, %f21, %f26;
	st.global.f32 	[%rd56], %f27;
$L__BB0_14:
	ret;

}
	// .globl	_Z8update_pPKfPfS1_S1_f4int3
.visible .entry _Z8update_pPKfPfS1_S1_f4int3(
	.param .u64 .ptr .align 1 _Z8update_pPKfPfS1_S1_f4int3_param_0,
	.param .u64 .ptr .align 1 _Z8update_pPKfPfS1_S1_f4int3_param_1,
	.param .u64 .ptr .align 1 _Z8update_pPKfPfS1_S1_f4int3_param_2,
	.param .u64 .ptr .align 1 _Z8update_pPKfPfS1_S1_f4int3_param_3,
	.param .f32 _Z8update_pPKfPfS1_S1_f4int3_param_4,
	.param .align 4 .b8 _Z8update_pPKfPfS1_S1_f4int3_param_5[12]
)
{
	.reg .pred 	%p<6>;
	.reg .b32 	%r<26>;
	.reg .b32 	%f<33>;
	.reg .b64 	%rd<50>;

	ld.param.u32 	%r3, [_Z8update_pPKfPfS1_S1_f4int3_param_5+8];
	ld.param.u32 	%r1, [_Z8update_pPKfPfS1_S1_f4int3_param_5];
	ld.param.u32 	%r2, [_Z8update_pPKfPfS1_S1_f4int3_param_5+4];
	ld.param.u64 	%rd14, [_Z8update_pPKfPfS1_S1_f4int3_param_0];
	ld.param.u64 	%rd11, [_Z8update_pPKfPfS1_S1_f4int3_param_1];
	ld.param.u64 	%rd12, [_Z8update_pPKfPfS1_S1_f4int3_param_2];
	ld.param.u64 	%rd13, [_Z8update_pPKfPfS1_S1_f4int3_param_3];
	ld.param.f32 	%f8, [_Z8update_pPKfPfS1_S1_f4int3_param_4];
	cvta.to.global.u64 	%rd1, %rd14;
	mov.u32 	%r6, %ntid.x;
	mov.u32 	%r7, %ctaid.x;
	mov.u32 	%r8, %tid.x;
	mad.lo.s32 	%r9, %r6, %r7, %r8;
	cvt.u64.u32 	%rd2, %r9;
	mul.lo.s32 	%r10, %r2, %r1;
	cvt.s64.s32 	%rd3, %r10;
	mul.wide.s32 	%rd15, %r10, %r3;
	setp.le.s64 	%p1, %rd15, %rd2;
	@%p1 bra 	$L__BB1_11;
	and.b64  	%rd16, %rd3, -4294967296;
	setp.ne.s64 	%p2, %rd16, 0;
	@%p2 bra 	$L__BB1_3;
	cvt.u32.u64 	%r11, %rd3;
	cvt.u32.u64 	%r12, %rd2;
	div.u32 	%r13, %r12, %r11;
	mul.lo.s32 	%r14, %r13, %r11;
	sub.s32 	%r15, %r12, %r14;
	cvt.u64.u32 	%rd48, %r13;
	cvt.u64.u32 	%rd49, %r15;
	bra.uni 	$L__BB1_4;
$L__BB1_3:
	div.s64 	%rd48, %rd2, %rd3;
	mul.lo.s64 	%rd17, %rd48, %rd3;
	sub.s64 	%rd49, %rd2, %rd17;
$L__BB1_4:
	cvt.u32.u64 	%r16, %rd48;
	cvt.u32.u64 	%r17, %rd49;
	div.s32 	%r4, %r17, %r1;
	mul.lo.s32 	%r18, %r4, %r1;
	sub.s32 	%r19, %r17, %r18;
	cvt.u64.u32 	%rd10, %r19;
	shl.b64 	%rd18, %rd2, 2;
	add.s64 	%rd19, %rd1, %rd18;
	ld.global.f32 	%f1, [%rd19];
	add.s32 	%r20, %r16, 1;
	setp.ge.s32 	%p3, %r20, %r3;
	mov.f32 	%f30, 0f00000000;
	@%p3 bra 	$L__BB1_6;
	add.s64 	%rd20, %rd48, 1;
	cvt.s64.s32 	%rd21, %rd20;
	cvt.s64.s32 	%rd22, %r18;
	add.s64 	%rd23, %rd10, %rd22;
	mad.lo.s64 	%rd24, %rd21, %rd3, %rd23;
	shl.b64 	%rd25, %rd24, 2;
	add.s64 	%rd26, %rd1, %rd25;
	ld.global.f32 	%f10, [%rd26];
	sub.f32 	%f30, %f10, %f1;
$L__BB1_6:
	add.s32 	%r5, %r4, 1;
	setp.ge.s32 	%p4, %r5, %r2;
	mov.f32 	%f31, 0f00000000;
	@%p4 bra 	$L__BB1_8;
	cvt.s64.s32 	%rd27, %rd48;
	mul.lo.s32 	%r22, %r5, %r1;
	cvt.s64.s32 	%rd28, %r22;
	mad.lo.s64 	%rd29, %rd27, %rd3, %rd10;
	add.s64 	%rd30, %rd29, %rd28;
	shl.b64 	%rd31, %rd30, 2;
	add.s64 	%rd32, %rd1, %rd31;
	ld.global.f32 	%f12, [%rd32];
	sub.f32 	%f31, %f12, %f1;
$L__BB1_8:
	cvt.u32.u64 	%r23, %rd10;
	add.s32 	%r24, %r23, 1;
	setp.ge.s32 	%p5, %r24, %r1;
	mov.f32 	%f32, 0f00000000;
	@%p5 bra 	$L__BB1_10;
	cvt.s64.s32 	%rd33, %rd48;
	cvt.s64.s32 	%rd34, %r18;
	mad.lo.s64 	%rd35, %rd33, %rd3, %rd34;
	add.s64 	%rd36, %rd10, 1;
	cvt.s64.s32 	%rd37, %rd36;
	add.s64 	%rd38, %rd35, %rd37;
	shl.b64 	%rd39, %rd38, 2;
	add.s64 	%rd40, %rd1, %rd39;
	ld.global.f32 	%f14, [%rd40];
	sub.f32 	%f32, %f14, %f1;
$L__BB1_10:
	cvta.to.global.u64 	%rd41, %rd11;
	add.s64 	%rd43, %rd41, %rd18;
	ld.global.f32 	%f15, [%rd43];
	fma.rn.f32 	%f16, %f8, %f30, %f15;
	cvta.to.global.u64 	%rd44, %rd12;
	add.s64 	%rd45, %rd44, %rd18;
	ld.global.f32 	%f17, [%rd45];
	fma.rn.f32 	%f18, %f8, %f31, %f17;
	cvta.to.global.u64 	%rd46, %rd13;
	add.s64 	%rd47, %rd46, %rd18;
	ld.global.f32 	%f19, [%rd47];
	fma.rn.f32 	%f20, %f8, %f32, %f19;
	mul.f32 	%f21, %f18, %f18;
	fma.rn.f32 	%f22, %f16, %f16, %f21;
	fma.rn.f32 	%f23, %f20, %f20, %f22;
	max.f32 	%f24, %f23, 0f00000000;
	sqrt.rn.f32 	%f25, %f24;
	max.f32 	%f26, %f25, 0f3F800000;
	div.rn.f32 	%f27, %f16, %f26;
	st.global.f32 	[%rd43], %f27;
	div.rn.f32 	%f28, %f18, %f26;
	st.global.f32 	[%rd45], %f28;
	div.rn.f32 	%f29, %f20, %f26;
	st.global.f32 	[%rd47], %f29;
$L__BB1_11:
	ret;

}


// ===== COMPILED SASS (sm_100) =====

	.target	sm_100

	.elftype	@"ET_EXEC"


//--------------------- .note.nv.tkinfo           --------------------------
	.section	.note.nv.tkinfo,"",@"SHT_NOTE"
	.sectionflags	@"SHF_NOTE_NV_TKINFO"
	.tkinfo
        /*0018*/ 	.word	0x00000002
        /*0030*/ 	.string	""
        /*0030*/ 	.string	"ptxas"
        /*0030*/ 	.string	"Cuda compilation tools, release 13.0, V13.0.88"
        /*0030*/ 	.string	"Build cuda_13.0.r13.0/compiler.36424714_0"
        /*0030*/ 	.string	"-arch sm_100 -m 64 "



//--------------------- .note.nv.cuinfo           --------------------------
	.section	.note.nv.cuinfo,"",@"SHT_NOTE"
	.sectionflags	@"SHF_NOTE_NV_CUINFO"
        /*0018*/ 	.short	0x0002
        /*001a*/ 	.short	0x0064
        /*001c*/ 	.short	0x0082
	.zero		2


//--------------------- .nv.info                  --------------------------
	.section	.nv.info,"",@"SHT_CUDA_INFO"
	.align	4


	//----- nvinfo : EIATTR_REGCOUNT
	.align		4
        /*0000*/ 	.byte	0x04, 0x2f
        /*0002*/ 	.short	(.L_1 - .L_0)
	.align		4
.L_0:
        /*0004*/ 	.word	index@(_Z8update_uPKfS0_S0_S0_Pfff4int3)
        /*0008*/ 	.word	0x00000012


	//----- nvinfo : EIATTR_FRAME_SIZE
	.align		4
.L_1:
        /*000c*/ 	.byte	0x04, 0x11
        /*000e*/ 	.short	(.L_3 - .L_2)
	.align		4
.L_2:
        /*0010*/ 	.word	index@($__internal_3_$__cuda_sm20_div_s64)
        /*0014*/ 	.word	0x00000000


	//----- nvinfo : EIATTR_FRAME_SIZE
	.align		4
.L_3:
        /*0018*/ 	.byte	0x04, 0x11
        /*001a*/ 	.short	(.L_5 - .L_4)
	.align		4
.L_4:
        /*001c*/ 	.word	index@(_Z8update_uPKfS0_S0_S0_Pfff4int3)
        /*0020*/ 	.word	0x00000000


	//----- nvinfo : EIATTR_REGCOUNT
	.align		4
.L_5:
        /*0024*/ 	.byte	0x04, 0x2f
        /*0026*/ 	.short	(.L_7 - .L_6)
	.align		4
.L_6:
        /*0028*/ 	.word	index@(_Z8update_pPKfPfS1_S1_f4int3)
        /*002c*/ 	.word	0x00000016


	//----- nvinfo : EIATTR_FRAME_SIZE
	.align		4
.L_7:
        /*0030*/ 	.byte	0x04, 0x11
        /*0032*/ 	.short	(.L_9 - .L_8)
	.align		4
.L_8:
        /*0034*/ 	.word	index@($__internal_2_$__cuda_sm3x_div_rn_noftz_f32_slowpath)
        /*0038*/ 	.word	0x00000000


	//----- nvinfo : EIATTR_FRAME_SIZE
	.align		4
.L_9:
        /*003c*/ 	.byte	0x04, 0x11
        /*003e*/ 	.short	(.L_11 - .L_10)
	.align		4
.L_10:
        /*0040*/ 	.word	index@($__internal_1_$__cuda_sm20_sqrt_rn_f32_slowpath)
        /*0044*/ 	.word	0x00000000


	//----- nvinfo : EIATTR_FRAME_SIZE
	.align		4
.L_11:
        /*0048*/ 	.byte	0x04, 0x11
        /*004a*/ 	.short	(.L_13 - .L_12)
	.align		4
.L_12:
        /*004c*/ 	.word	index@($__internal_0_$__cuda_sm20_div_s64)
        /*0050*/ 	.word	0x00000000


	//----- nvinfo : EIATTR_FRAME_SIZE
	.align		4
.L_13:
        /*0054*/ 	.byte	0x04, 0x11
        /*0056*/ 	.short	(.L_15 - .L_14)
	.align		4
.L_14:
        /*0058*/ 	.word	index@(_Z8update_pPKfPfS1_S1_f4int3)
        /*005c*/ 	.word	0x00000000


	//----- nvinfo : EIATTR_MIN_STACK_SIZE
	.align		4
.L_15:
        /*0060*/ 	.byte	0x04, 0x12
        /*0062*/ 	.short	(.L_17 - .L_16)
	.align		4
.L_16:
        /*0064*/ 	.word	index@(_Z8update_pPKfPfS1_S1_f4int3)
        /*0068*/ 	.word	0x00000000


	//----- nvinfo : EIATTR_MIN_STACK_SIZE
	.align		4
.L_17:
        /*006c*/ 	.byte	0x04, 0x12
        /*006e*/ 	.short	(.L_19 - .L_18)
	.align		4
.L_18:
        /*0070*/ 	.word	index@(_Z8update_uPKfS0_S0_S0_Pfff4int3)
        /*0074*/ 	.word	0x00000000
.L_19:


//--------------------- .nv.compat                --------------------------
	.section	.nv.compat,"",@"SHT_CUDA_COMPAT_INFO"
	.align	4
        /*0000*/ 	.byte	0x02, 0x09, 0x00, 0x00, 0x02, 0x02, 0x01, 0x00, 0x02, 0x05, 0x05, 0x00, 0x03, 0x07, 0x01, 0x01
        /*0010*/ 	.byte	0x02, 0x03, 0x00, 0x00, 0x02, 0x06, 0x01, 0x00, 0x04, 0x0b, 0x08, 0x00, 0x01, 0x00, 0x00, 0x00
        /*0020*/ 	.byte	0x00, 0x00, 0x00, 0x00


//--------------------- .nv.info._Z8update_pPKfPfS1_S1_f4int3 --------------------------
	.section	.nv.info._Z8update_pPKfPfS1_S1_f4int3,"",@"SHT_CUDA_INFO"
	.sectionflags	@""
	.align	4


	//----- nvinfo : EIATTR_CUDA_API_VERSION
	.align		4
        /*0000*/ 	.byte	0x04, 0x37
        /*0002*/ 	.short	(.L_21 - .L_20)
.L_20:
        /*0004*/ 	.word	0x00000082


	//----- nvinfo : EIATTR_KPARAM_INFO
	.align		4
.L_21:
        /*0008*/ 	.byte	0x04, 0x17
        /*000a*/ 	.short	(.L_23 - .L_22)
.L_22:
        /*000c*/ 	.word	0x00000000
        /*0010*/ 	.short	0x0005
        /*0012*/ 	.short	0x0024
        /*0014*/ 	.byte	0x00, 0xf0, 0x31, 0x00


	//----- nvinfo : EIATTR_KPARAM_INFO
	.align		4
.L_23:
        /*0018*/ 	.byte	0x04, 0x17
        /*001a*/ 	.short	(.L_25 - .L_24)
.L_24:
        /*001c*/ 	.word	0x00000000
        /*0020*/ 	.short	0x0004
        /*0022*/ 	.short	0x0020
        /*0024*/ 	.byte	0x00, 0xf0, 0x11, 0x00


	//----- nvinfo : EIATTR_KPARAM_INFO
	.align		4
.L_25:
        /*0028*/ 	.byte	0x04, 0x17
        /*002a*/ 	.short	(.L_27 - .L_26)
.L_26:
        /*002c*/ 	.word	0x00000000
        /*0030*/ 	.short	0x0003
        /*0032*/ 	.short	0x0018
        /*0034*/ 	.byte	0x00, 0xf5, 0x21, 0x00


	//----- nvinfo : EIATTR_KPARAM_INFO
	.align		4
.L_27:
        /*0038*/ 	.byte	0x04, 0x17
        /*003a*/ 	.short	(.L_29 - .L_28)
.L_28:
        /*003c*/ 	.word	0x00000000
        /*0040*/ 	.short	0x0002
        /*0042*/ 	.short	0x0010
        /*0044*/ 	.byte	0x00, 0xf5, 0x21, 0x00


	//----- nvinfo : EIATTR_KPARAM_INFO
	.align		4
.L_29:
        /*0048*/ 	.byte	0x04, 0x17
        /*004a*/ 	.short	(.L_31 - .L_30)
.L_30:
        /*004c*/ 	.word	0x00000000
        /*0050*/ 	.short	0x0001
        /*0052*/ 	.short	0x0008
        /*0054*/ 	.byte	0x00, 0xf5, 0x21, 0x00


	//----- nvinfo : EIATTR_KPARAM_INFO
	.align		4
.L_31:
        /*0058*/ 	.byte	0x04, 0x17
        /*005a*/ 	.short	(.L_33 - .L_32)
.L_32:
        /*005c*/ 	.word	0x00000000
        /*0060*/ 	.short	0x0000
        /*0062*/ 	.short	0x0000
        /*0064*/ 	.byte	0x00, 0xf5, 0x21, 0x00


	//----- nvinfo : EIATTR_SPARSE_MMA_MASK
	.align		4
.L_33:
        /*0068*/ 	.byte	0x03, 0x50
        /*006a*/ 	.short	0x0000


	//----- nvinfo : EIATTR_MAXREG_COUNT
	.align		4
        /*006c*/ 	.byte	0x03, 0x1b
        /*006e*/ 	.short	0x00ff


	//----- nvinfo : EIATTR_MERCURY_ISA_VERSION
	.align		4
        /*0070*/ 	.byte	0x03, 0x5f
        /*0072*/ 	.short	0x0101


	//----- nvinfo : EIATTR_VRC_CTA_INIT_COUNT
	.align		4
        /*0074*/ 	.byte	0x02, 0x4a
	.zero		1
	.zero		1


	//----- nvinfo : EIATTR_EXIT_INSTR_OFFSETS
	.align		4
        /*0078*/ 	.byte	0x04, 0x1c
        /*007a*/ 	.short	(.L_35 - .L_34)


	//   ....[0]....
.L_34:
        /*007c*/ 	.word	0x000000c0


	//   ....[1]....
        /*0080*/ 	.word	0x00000c80


	//----- nvinfo : EIATTR_CRS_STACK_SIZE
	.align		4
.L_35:
        /*0084*/ 	.byte	0x04, 0x1e
        /*0086*/ 	.short	(.L_37 - .L_36)
.L_36:
        /*0088*/ 	.word	0x00000000


	//----- nvinfo : EIATTR_CBANK_PARAM_SIZE
	.align		4
.L_37:
        /*008c*/ 	.byte	0x03, 0x19
        /*008e*/ 	.short	0x0030


	//----- nvinfo : EIATTR_PARAM_CBANK
	.align		4
        /*0090*/ 	.byte	0x04, 0x0a
        /*0092*/ 	.short	(.L_39 - .L_38)
	.align		4
.L_38:
        /*0094*/ 	.word	index@(.nv.constant0._Z8update_pPKfPfS1_S1_f4int3)
        /*0098*/ 	.short	0x0380
        /*009a*/ 	.short	0x0030


	//----- nvinfo : EIATTR_SW_WAR
	.align		4
.L_39:
        /*009c*/ 	.byte	0x04, 0x36
        /*009e*/ 	.short	(.L_41 - .L_40)
.L_40:
        /*00a0*/ 	.word	0x00000008
.L_41:


//--------------------- .nv.info._Z8update_uPKfS0_S0_S0_Pfff4int3 --------------------------
	.section	.nv.info._Z8update_uPKfS0_S0_S0_Pfff4int3,"",@"SHT_CUDA_INFO"
	.sectionflags	@""
	.align	4


	//----- nvinfo : EIATTR_CUDA_API_VERSION
	.align		4
        /*0000*/ 	.byte	0x04, 0x37
        /*0002*/ 	.short	(.L_43 - .L_42)
.L_42:
        /*0004*/ 	.word	0x00000082


	//----- nvinfo : EIATTR_KPARAM_INFO
	.align		4
.L_43:
        /*0008*/ 	.byte	0x04, 0x17
        /*000a*/ 	.short	(.L_45 - .L_44)
.L_44:
        /*000c*/ 	.word	0x00000000
        /*0010*/ 	.short	0x0007
        /*0012*/ 	.short	0x0030
        /*0014*/ 	.byte	0x00, 0xf0, 0x31, 0x00


	//----- nvinfo : EIATTR_KPARAM_INFO
	.align		4
.L_45:
        /*0018*/ 	.byte	0x04, 0x17
        /*001a*/ 	.short	(.L_47 - .L_46)
.L_46:
        /*001c*/ 	.word	0x00000000
        /*0020*/ 	.short	0x0006
        /*0022*/ 	.short	0x002c
        /*0024*/ 	.byte	0x00, 0xf0, 0x11, 0x00


	//----- nvinfo : EIATTR_KPARAM_INFO
	.align		4
.L_47:
        /*0028*/ 	.byte	0x04, 0x17
        /*002a*/ 	.short	(.L_49 - .L_48)
.L_48:
        /*002c*/ 	.word	0x00000000
        /*0030*/ 	.short	0x0005
        /*0032*/ 	.short	0x0028
        /*0034*/ 	.byte	0x00, 0xf0, 0x11, 0x00


	//----- nvinfo : EIATTR_KPARAM_INFO
	.align		4
.L_49:
        /*0038*/ 	.byte	0x04, 0x17
        /*003a*/ 	.short	(.L_51 - .L_50)
.L_50:
        /*003c*/ 	.word	0x00000000
        /*0040*/ 	.short	0x0004
        /*0042*/ 	.short	0x0020
        /*0044*/ 	.byte	0x00, 0xf5, 0x21, 0x00


	//----- nvinfo : EIATTR_KPARAM_INFO
	.align		4
.L_51:
        /*0048*/ 	.byte	0x04, 0x17
        /*004a*/ 	.short	(.L_53 - .L_52)
.L_52:
        /*004c*/ 	.word	0x00000000
        /*0050*/ 	.short	0x0003
        /*0052*/ 	.short	0x0018
        /*0054*/ 	.byte	0x00, 0xf5, 0x21, 0x00


	//----- nvinfo : EIATTR_KPARAM_INFO
	.align		4
.L_53:
        /*0058*/ 	.byte	0x04, 0x17
        /*005a*/ 	.short	(.L_55 - .L_54)
.L_54:
        /*005c*/ 	.word	0x00000000
        /*0060*/ 	.short	0x0002
        /*0062*/ 	.short	0x0010
        /*0064*/ 	.byte	0x00, 0xf5, 0x21, 0x00


	//----- nvinfo : EIATTR_KPARAM_INFO
	.align		4
.L_55:
        /*0068*/ 	.byte	0x04, 0x17
        /*006a*/ 	.short	(.L_57 - .L_56)
.L_56:
        /*006c*/ 	.word	0x00000000
        /*0070*/ 	.short	0x0001
        /*0072*/ 	.short	0x0008
        /*0074*/ 	.byte	0x00, 0xf5, 0x21, 0x00


	//----- nvinfo : EIATTR_KPARAM_INFO
	.align		4
.L_57:
        /*0078*/ 	.byte	0x04, 0x17
        /*007a*/ 	.short	(.L_59 - .L_58)
.L_58:
        /*007c*/ 	.word	0x00000000
        /*0080*/ 	.short	0x0000
        /*0082*/ 	.short	0x0000
        /*0084*/ 	.byte	0x00, 0xf5, 0x21, 0x00


	//----- nvinfo : EIATTR_SPARSE_MMA_MASK
	.align		4
.L_59:
        /*0088*/ 	.byte	0x03, 0x50
        /*008a*/ 	.short	0x0000


	//----- nvinfo : EIATTR_MAXREG_COUNT
	.align		4
        /*008c*/ 	.byte	0x03, 0x1b
        /*008e*/ 	.short	0x00ff


	//----- nvinfo : EIATTR_MERCURY_ISA_VERSION
	.align		4
        /*0090*/ 	.byte	0x03, 0x5f
        /*0092*/ 	.short	0x0101


	//----- nvinfo : EIATTR_VRC_CTA_INIT_COUNT
	.align		4
        /*0094*/ 	.byte	0x02, 0x4a
	.zero		1
	.zero		1


	//----- nvinfo : EIATTR_EXIT_INSTR_OFFSETS
	.align		4
        /*0098*/ 	.byte	0x04, 0x1c
        /*009a*/ 	.short	(.L_61 - .L_60)


	//   ....[0]....
.L_60:
        /*009c*/ 	.word	0x000000c0


	//   ....[1]....
        /*00a0*/ 	.word	0x00000940


	//----- nvinfo : EIATTR_CRS_STACK_SIZE
	.align		4
.L_61:
        /*00a4*/ 	.byte	0x04, 0x1e
        /*00a6*/ 	.short	(.L_63 - .L_62)
.L_62:
        /*00a8*/ 	.word	0x00000000


	//----- nvinfo : EIATTR_CBANK_PARAM_SIZE
	.align		4
.L_63:
        /*00ac*/ 	.byte	0x03, 0x19
        /*00ae*/ 	.short	0x003c


	//----- nvinfo : EIATTR_PARAM_CBANK
	.align		4
        /*00b0*/ 	.byte	0x04, 0x0a
        /*00b2*/ 	.short	(.L_65 - .L_64)
	.align		4
.L_64:
        /*00b4*/ 	.word	index@(.nv.constant0._Z8update_uPKfS0_S0_S0_Pfff4int3)
        /*00b8*/ 	.short	0x0380
        /*00ba*/ 	.short	0x003c


	//----- nvinfo : EIATTR_SW_WAR
	.align		4
.L_65:
        /*00bc*/ 	.byte	0x04, 0x36
        /*00be*/ 	.short	(.L_67 - .L_66)
.L_66:
        /*00c0*/ 	.word	0x00000008
.L_67:


//--------------------- .nv.callgraph             --------------------------
	.section	.nv.callgraph,"",@"SHT_CUDA_CALLGRAPH"
	.align	4
	.sectionentsize	8
	.align		4
        /*0000*/ 	.word	0x00000000
	.align		4
        /*0004*/ 	.word	0xffffffff
	.align		4
        /*0008*/ 	.word	0x00000000
	.align		4
        /*000c*/ 	.word	0xfffffffe
	.align		4
        /*0010*/ 	.word	0x00000000
	.align		4
        /*0014*/ 	.word	0xfffffffd
	.align		4
        /*0018*/ 	.word	0x00000000
	.align		4
        /*001c*/ 	.word	0xfffffffc


//--------------------- .text._Z8update_pPKfPfS1_S1_f4int3 --------------------------
	.section	.text._Z8update_pPKfPfS1_S1_f4int3,"ax",@progbits
	.align	128
        .global         _Z8update_pPKfPfS1_S1_f4int3
        .type           _Z8update_pPKfPfS1_S1_f4int3,@function
        .size           _Z8update_pPKfPfS1_S1_f4int3,(.L_x_32 - _Z8update_pPKfPfS1_S1_f4int3)
        .other          _Z8update_pPKfPfS1_S1_f4int3,@"STO_CUDA_ENTRY STV_DEFAULT"
_Z8update_pPKfPfS1_S1_f4int3:
.text._Z8update_pPKfPfS1_S1_f4int3:
[----:B------:R-:W-:Y:S01]  /*0000*/  LDC R1, c[0x0][0x37c] ;  /* 0x0000df00ff017b82 */ /* 0x000fe20000000800 */
[----:B------:R-:W0:Y:S01]  /*0010*/  S2R R0, SR_CTAID.X ;  /* 0x0000000000007919 */ /* 0x000e220000002500 */
[----:B------:R-:W1:Y:S01]  /*0020*/  LDCU UR6, c[0x0][0x3a4] ;  /* 0x00007480ff0677ac */ /* 0x000e620008000800 */
[----:B------:R-:W0:Y:S01]  /*0030*/  S2R R3, SR_TID.X ;  /* 0x0000000000037919 */ /* 0x000e220000002100 */
[----:B------:R-:W1:Y:S01]  /*0040*/  LDCU.64 UR4, c[0x0][0x3a8] ;  /* 0x00007500ff0477ac */ /* 0x000e620008000a00 */
[----:B------:R-:W0:Y:S01]  /*0050*/  LDCU UR7, c[0x0][0x360] ;  /* 0x00006c00ff0777ac */ /* 0x000e220008000800 */
[----:B-1----:R-:W-:-:S04]  /*0060*/  UIMAD UR6, UR4, UR6, URZ ;  /* 0x00000006040672a4 */ /* 0x002fc8000f8e02ff */
[----:B------:R-:W-:-:S06]  /*0070*/  UIMAD.WIDE UR4, UR6, UR5, URZ ;  /* 0x00000005060472a5 */ /* 0x000fcc000f8e02ff */
[----:B------:R-:W-:Y:S02]  /*0080*/  IMAD.U32 R2, RZ, RZ, UR5 ;  /* 0x00000005ff027e24 */ /* 0x000fe4000f8e00ff */
[----:B0-----:R-:W-:-:S05]  /*0090*/  IMAD R0, R0, UR7, R3 ;  /* 0x0000000700007c24 */ /* 0x001fca000f8e0203 */
[----:B------:R-:W-:-:S04]  /*00a0*/  ISETP.LT.U32.AND P0, PT, R0, UR4, PT ;  /* 0x0000000400007c0c */ /* 0x000fc8000bf01070 */
[----:B------:R-:W-:-:S13]  /*00b0*/  ISETP.GT.AND.EX P0, PT, R2, RZ, PT, P0 ;  /* 0x000000ff0200720c */ /* 0x000fda0003f04300 */
[----:B------:R-:W-:Y:S05]  /*00c0*/  @!P0 EXIT ;  /* 0x000000000000894d */ /* 0x000fea0003800000 */
[----:B------:R-:W-:-:S04]  /*00d0*/  USHF.R.S32.HI UR7, URZ, 0x1f, UR6 ;  /* 0x0000001fff077899 */ /* 0x000fc80008011406 */
[----:B------:R-:W-:-:S09]  /*00e0*/  UISETP.NE.U32.AND UP0, UPT, UR7, URZ, UPT ;  /* 0x000000ff0700728c */ /* 0x000fd2000bf05070 */
[----:B------:R-:W-:Y:S05]  /*00f0*/  BRA.U UP0, `(.L_x_0) ;  /* 0x0000000100547547 */ /* 0x000fea000b800000 */
[----:B------:R-:W0:Y:S01]  /*0100*/  I2F.U32.RP R4, UR6 ;  /* 0x0000000600047d06 */ /* 0x000e220008209000 */
[----:B------:R-:W-:Y:S01]  /*0110*/  IMAD R5, RZ, RZ, -UR6 ;  /* 0x80000006ff057e24 */ /* 0x000fe2000f8e02ff */
[----:B------:R-:W-:-:S06]  /*0120*/  ISETP.NE.U32.AND P2, PT, RZ, UR6, PT ;  /* 0x00000006ff007c0c */ /* 0x000fcc000bf45070 */
[----:B0-----:R-:W0:Y:S02]  /*0130*/  MUFU.RCP R4, R4 ;  /* 0x0000000400047308 */ /* 0x001e240000001000 */
[----:B0-----:R-:W-:-:S06]  /*0140*/  VIADD R2, R4, 0xffffffe ;  /* 0x0ffffffe04027836 */ /* 0x001fcc0000000000 */
[----:B------:R0:W1:Y:S02]  /*0150*/  F2I.FTZ.U32.TRUNC.NTZ R3, R2 ;  /* 0x0000000200037305 */ /* 0x000064000021f000 */
[----:B0-----:R-:W-:Y:S02]  /*0160*/  HFMA2 R2, -RZ, RZ, 0, 0 ;  /* 0x00000000ff027431 */ /* 0x001fe400000001ff */
[----:B-1----:R-:W-:-:S04]  /*0170*/  IMAD R5, R5, R3, RZ ;  /* 0x0000000305057224 */ /* 0x002fc800078e02ff */
[----:B------:R-:W-:-:S06]  /*0180*/  IMAD.HI.U32 R3, R3, R5, R2 ;  /* 0x0000000503037227 */ /* 0x000fcc00078e0002 */
[----:B------:R-:W-:-:S04]  /*0190*/  IMAD.HI.U32 R2, R3, R0, RZ ;  /* 0x0000000003027227 */ /* 0x000fc800078e00ff */
[----:B------:R-:W-:-:S04]  /*01a0*/  IMAD.MOV R3, RZ, RZ, -R2 ;  /* 0x000000ffff037224 */ /* 0x000fc800078e0a02 */
[----:B------:R-:W-:-:S05]  /*01b0*/  IMAD R3, R3, UR6, R0 ;  /* 0x0000000603037c24 */ /* 0x000fca000f8e0200 */
[----:B------:R-:W-:-:S13]  /*01c0*/  ISETP.GE.U32.AND P0, PT, R3, UR6, PT ;  /* 0x0000000603007c0c */ /* 0x000fda000bf06070 */
[----:B------:R-:W-:Y:S02]  /*01d0*/  @P0 VIADD R3, R3, -UR6 ;  /* 0x8000000603030c36 */ /* 0x000fe40008000000 */
[----:B------:R-:W-:-:S03]  /*01e0*/  @P0 VIADD R2, R2, 0x1 ;  /* 0x0000000102020836 */ /* 0x000fc60000000000 */
[----:B------:R-:W-:-:S13]  /*01f0*/  ISETP.GE.U32.AND P1, PT, R3, UR6, PT ;  /* 0x0000000603007c0c */ /* 0x000fda000bf26070 */
[----:B------:R-:W-:Y:S02]  /*0200*/  @P1 IADD3 R2, PT, PT, R2, 0x1, RZ ;  /* 0x0000000102021810 */ /* 0x000fe40007ffe0ff */
[----:B------:R-:W-:-:S05]  /*0210*/  @!P2 LOP3.LUT R2, RZ, UR6, RZ, 0x33, !PT ;  /* 0x00000006ff02ac12 */ /* 0x000fca000f8e33ff */
[----:B------:R-:W-:-:S04]  /*0220*/  IMAD.MOV R9, RZ, RZ, -R2 ;  /* 0x000000ffff097224 */ /* 0x000fc800078e0a02 */
[----:B------:R-:W-:Y:S01]  /*0230*/  IMAD R9, R9, UR6, R0 ;  /* 0x0000000609097c24 */ /* 0x000fe2000f8e0200 */
[----:B------:R-:W-:Y:S06]  /*0240*/  BRA `(.L_x_1) ;  /* 0x0000000000107947 */ /* 0x000fec0003800000 */
.L_x_0:
[----:B------:R-:W-:-:S07]  /*0250*/  MOV R4, 0x270 ;  /* 0x0000027000047802 */ /* 0x000fce0000000f00 */
[----:B------:R-:W-:Y:S05]  /*0260*/  CALL.REL.NOINC `($__internal_0_$__cuda_sm20_div_s64) ;  /* 0x0000000800887944 */ /* 0x000fea0003c00000 */
[----:B------:R-:W-:-:S04]  /*0270*/  IMAD.MOV R9, RZ, RZ, -R2 ;  /* 0x000000ffff097224 */ /* 0x000fc800078e0a02 */
[----:B------:R-:W-:-:S07]  /*0280*/  IMAD R9, R9, UR6, R0 ;  /* 0x0000000609097c24 */ /* 0x000fce000f8e0200 */
.L_x_1:
[----:B------:R-:W0:Y:S01]  /*0290*/  LDC R4, c[0x0][0x3a4] ;  /* 0x0000e900ff047b82 */ /* 0x000e220000000800 */
[----:B------:R-:W-:Y:S01]  /*02a0*/  IABS R10, R9 ;  /* 0x00000009000a7213 */ /* 0x000fe20000000000 */
[----:B------:R-:W1:Y:S01]  /*02b0*/  LDCU UR5, c[0x0][0x3a8] ;  /* 0x00007500ff0577ac */ /* 0x000e620008000800 */
[----:B------:R-:W2:Y:S01]  /*02c0*/  LDCU UR4, c[0x0][0x3ac] ;  /* 0x00007580ff0477ac */ /* 0x000ea20008000800 */
[----:B------:R-:W3:Y:S01]  /*02d0*/  LDCU.64 UR8, c[0x0][0x380] ;  /* 0x00007000ff0877ac */ /* 0x000ee20008000a00 */
[----:B------:R-:W4:Y:S01]  /*02e0*/  LDCU.128 UR12, c[0x0][0x390] ;  /* 0x00007200ff0c77ac */ /* 0x000f220008000c00 */
[----:B------:R-:W5:Y:S01]  /*02f0*/  LDCU.64 UR10, c[0x0][0x388] ;  /* 0x00007100ff0a77ac */ /* 0x000f620008000a00 */
[----:B0-----:R-:W-:-:S04]  /*0300*/  IABS R8, R4 ;  /* 0x0000000400087213 */ /* 0x001fc80000000000 */
[----:B------:R-:W0:Y:S08]  /*0310*/  I2F.RP R3, R8 ;  /* 0x0000000800037306 */ /* 0x000e300000209400 */
[----:B0-----:R-:W0:Y:S02]  /*0320*/  MUFU.RCP R3, R3 ;  /* 0x0000000300037308 */ /* 0x001e240000001000 */
[----:B0-----:R-:W-:-:S06]  /*0330*/  VIADD R6, R3, 0xffffffe ;  /* 0x0ffffffe03067836 */ /* 0x001fcc0000000000 */
[----:B------:R0:W1:Y:S02]  /*0340*/  F2I.FTZ.U32.TRUNC.NTZ R7, R6 ;  /* 0x0000000600077305 */ /* 0x000064000021f000 */
[----:B0-----:R-:W-:Y:S01]  /*0350*/  IMAD.MOV.U32 R6, RZ, RZ, RZ ;  /* 0x000000ffff067224 */ /* 0x001fe200078e00ff */
[----:B-1----:R-:W-:-:S05]  /*0360*/  IADD3 R5, PT, PT, RZ, -R7, RZ ;  /* 0x80000007ff057210 */ /* 0x002fca0007ffe0ff */
[----:B------:R-:W-:-:S04]  /*0370*/  IMAD R5, R5, R8, RZ ;  /* 0x0000000805057224 */ /* 0x000fc800078e02ff */
[----:B------:R-:W-:-:S04]  /*0380*/  IMAD.HI.U32 R7, R7, R5, R6 ;  /* 0x0000000507077227 */ /* 0x000fc800078e0006 */
[----:B------:R-:W-:-:S04]  /*0390*/  IMAD.MOV.U32 R5, RZ, RZ, R10 ;  /* 0x000000ffff057224 */ /* 0x000fc800078e000a */
[----:B------:R-:W-:-:S04]  /*03a0*/  IMAD.HI.U32 R7, R7, R5, RZ ;  /* 0x0000000507077227 */ /* 0x000fc800078e00ff */
[----:B------:R-:W-:-:S04]  /*03b0*/  IMAD.MOV R3, RZ, RZ, -R7 ;  /* 0x000000ffff037224 */ /* 0x000fc800078e0a07 */
[----:B------:R-:W-:-:S05]  /*03c0*/  IMAD R3, R8, R3, R5 ;  /* 0x0000000308037224 */ /* 0x000fca00078e0205 */
[----:B------:R-:W-:-:S13]  /*03d0*/  ISETP.GT.U32.AND P1, PT, R8, R3, PT ;  /* 0x000000030800720c */ /* 0x000fda0003f24070 */
[-C--:B------:R-:W-:Y:S01]  /*03e0*/  @!P1 IADD3 R3, PT, PT, R3, -R8.reuse, RZ ;  /* 0x8000000803039210 */ /* 0x080fe20007ffe0ff */
[----:B------:R-:W-:Y:S01]  /*03f0*/  @!P1 VIADD R7, R7, 0x1 ;  /* 0x0000000107079836 */ /* 0x000fe20000000000 */
[----:B------:R-:W-:Y:S02]  /*0400*/  ISETP.NE.AND P1, PT, R4, RZ, PT ;  /* 0x000000ff0400720c */ /* 0x000fe40003f25270 */
[----:B------:R-:W-:Y:S02]  /*0410*/  ISETP.GE.U32.AND P0, PT, R3, R8, PT ;  /* 0x000000080300720c */ /* 0x000fe40003f06070 */
[----:B------:R-:W-:-:S04]  /*0420*/  LOP3.LUT R3, R9, R4, RZ, 0x3c, !PT ;  /* 0x0000000409037212 */ /* 0x000fc800078e3cff */
[----:B------:R-:W-:-:S07]  /*0430*/  ISETP.GE.AND P2, PT, R3, RZ, PT ;  /* 0x000000ff0300720c */ /* 0x000fce0003f46270 */
[----:B------:R-:W-:-:S04]  /*0440*/  @P0 VIADD R7, R7, 0x1 ;  /* 0x0000000107070836 */ /* 0x000fc80000000000 */
[----:B------:R-:W-:Y:S02]  /*0450*/  IMAD.MOV.U32 R3, RZ, RZ, R7 ;  /* 0x000000ffff037224 */ /* 0x000fe400078e0007 */
[----:B------:R-:W-:-:S03]  /*0460*/  VIADD R7, R2, 0x1 ;  /* 0x0000000102077836 */ /* 0x000fc60000000000 */
[----:B------:R-:W-:Y:S02]  /*0470*/  @!P2 IADD3 R3, PT, PT, -R3, RZ, RZ ;  /* 0x000000ff0303a210 */ /* 0x000fe40007ffe1ff */
[----:B------:R-:W-:Y:S02]  /*0480*/  @!P1 LOP3.LUT R3, RZ, R4, RZ, 0x33, !PT ;  /* 0x00000004ff039212 */ /* 0x000fe400078e33ff */
[----:B--2---:R-:W-:-:S03]  /*0490*/  ISETP.GE.AND P1, PT, R7, UR4, PT ;  /* 0x0000000407007c0c */ /* 0x004fc6000bf26270 */
[C---:B------:R-:W-:Y:S02]  /*04a0*/  VIADD R11, R3.reuse, 0x1 ;  /* 0x00000001030b7836 */ /* 0x040fe40000000000 */
[----:B------:R-:W-:-:S03]  /*04b0*/  IMAD R6, R3, R4, RZ ;  /* 0x0000000403067224 */ /* 0x000fc600078e02ff */
[----:B------:R-:W-:Y:S01]  /*04c0*/  ISETP.GE.AND P2, PT, R11, UR5, PT ;  /* 0x000000050b007c0c */ /* 0x000fe2000bf46270 */
[----:B------:R-:W-:Y:S01]  /*04d0*/  IMAD.IADD R8, R9, 0x1, -R6 ;  /* 0x0000000109087824 */ /* 0x000fe200078e0a06 */
[----:B------:R-:W0:Y:S04]  /*04e0*/  LDCU.64 UR4, c[0x0][0x358] ;  /* 0x00006b00ff0477ac */ /* 0x000e280008000a00 */
[----:B------:R-:W-:-:S04]  /*04f0*/  IADD3 R3, PT, PT, R8, 0x1, RZ ;  /* 0x0000000108037810 */ /* 0x000fc80007ffe0ff */
[----:B------:R-:W-:-:S03]  /*0500*/  ISETP.GE.AND P0, PT, R3, R4, PT ;  /* 0x000000040300720c */ /* 0x000fc60003f06270 */
[----:B------:R-:W-:Y:S01]  /*0510*/  @!P2 SHF.R.S32.HI R5, RZ, 0x1f, R2 ;  /* 0x0000001fff05a819 */ /* 0x000fe20000011402 */
[----:B------:R-:W-:Y:S02]  /*0520*/  @!P2 IMAD.MOV.U32 R9, RZ, RZ, RZ ;  /* 0x000000ffff09a224 */ /* 0x000fe400078e00ff */
[----:B------:R-:W-:Y:S02]  /*0530*/  @!P2 IMAD R11, R11, R4, RZ ;  /* 0x000000040b0ba224 */ /* 0x000fe400078e02ff */
[----:B------:R-:W-:Y:S02]  /*0540*/  @!P2 IMAD R15, R5, UR6, RZ ;  /* 0x00000006050fac24 */ /* 0x000fe4000f8e02ff */
[----:B------:R-:W-:Y:S01]  /*0550*/  @!P2 IMAD.WIDE.U32 R4, R2, UR6, R8 ;  /* 0x000000060204ac25 */ /* 0x000fe2000f8e0008 */
[----:B------:R-:W-:Y:S02]  /*0560*/  @!P1 SHF.R.S32.HI R9, RZ, 0x1f, R7 ;  /* 0x0000001fff099819 */ /* 0x000fe40000011407 */
[----:B------:R-:W-:Y:S01]  /*0570*/  @!P1 IADD3 R8, P3, PT, R6, R8, RZ ;  /* 0x0000000806089210 */ /* 0x000fe20007f7e0ff */
[----:B------:R-:W-:Y:S01]  /*0580*/  @!P2 IMAD R10, R2, UR7, R15 ;  /* 0x00000007020aac24 */ /* 0x000fe2000f8e020f */
[----:B------:R-:W-:Y:S01]  /*0590*/  @!P2 SHF.R.S32.HI R13, RZ, 0x1f, R11 ;  /* 0x0000001fff0da819 */ /* 0x000fe2000001140b */
[----:B------:R-:W-:Y:S01]  /*05a0*/  @!P1 IMAD R12, R9, UR6, RZ ;  /* 0x00000006090c9c24 */ /* 0x000fe2000f8e02ff */
[----:B------:R-:W-:-:S02]  /*05b0*/  @!P2 IADD3 R11, P4, PT, R11, R4, RZ ;  /* 0x000000040b0ba210 */ /* 0x000fc40007f9e0ff */
[----:B------:R-:W-:Y:S02]  /*05c0*/  @!P1 LEA.HI.X.SX32 R9, R6, RZ, 0x1, P3 ;  /* 0x000000ff06099211 */ /* 0x000fe400018f0eff */
[----:B------:R-:W-:Y:S01]  /*05d0*/  @!P2 IADD3.X R10, PT, PT, R13, R5, R10, P4, !PT ;  /* 0x000000050d0aa210 */ /* 0x000fe200027fe40a */
[----:B------:R-:W-:Y:S01]  /*05e0*/  @!P1 IMAD R13, R7, UR7, R12 ;  /* 0x00000007070d9c24 */ /* 0x000fe2000f8e020c */
[----:B---3--:R-:W-:Y:S01]  /*05f0*/  @!P2 LEA R4, P3, R11, UR8, 0x2 ;  /* 0x000000080b04ac11 */ /* 0x008fe2000f8610ff */
[----:B------:R-:W-:Y:S01]  /*0600*/  @!P1 IMAD.WIDE.U32 R8, R7, UR6, R8 ;  /* 0x0000000607089c25 */ /* 0x000fe2000f8e0008 */
[----:B------:R-:W-:Y:S02]  /*0610*/  @!P0 SHF.R.S32.HI R7, RZ, 0x1f, R6 ;  /* 0x0000001fff078819 */ /* 0x000fe40000011406 */
[----:B------:R-:W-:Y:S01]  /*0620*/  @!P2 LEA.HI.X R5, R11, UR9, R10, 0x2, P3 ;  /* 0x000000090b05ac11 */ /* 0x000fe200098f140a */
[----:B------:R-:W-:Y:S01]  /*0630*/  IMAD.SHL.U32 R10, R0, 0x4, RZ ;  /* 0x00000004000a7824 */ /* 0x000fe200078e00ff */
[----:B------:R-:W-:Y:S01]  /*0640*/  @!P0 SHF.R.S32.HI R11, RZ, 0x1f, R2 ;  /* 0x0000001fff0b8819 */ /* 0x000fe20000011402 */
[----:B------:R-:W-:Y:S01]  /*0650*/  @!P0 IMAD.WIDE.U32 R6, R2, UR6, R6 ;  /* 0x0000000602068c25 */ /* 0x000fe2000f8e0006 */
[----:B------:R-:W-:-:S02]  /*0660*/  SHF.R.U32.HI R0, RZ, 0x1e, R0 ;  /* 0x0000001eff007819 */ /* 0x000fc40000011600 */
[----:B------:R-:W-:Y:S01]  /*0670*/  IADD3 R14, P3, PT, R10, UR8, RZ ;  /* 0x000000080a0e7c10 */ /* 0x000fe2000ff7e0ff */
[----:B------:R-:W-:Y:S01]  /*0680*/  @!P0 IMAD R11, R11, UR6, RZ ;  /* 0x000000060b0b8c24 */ /* 0x000fe2000f8e02ff */
[----:B0-----:R0:W2:Y:S01]  /*0690*/  @!P2 LDG.E R5, desc[UR4][R4.64] ;  /* 0x000000040405a981 */ /* 0x0010a2000c1e1900 */
[----:B------:R-:W-:Y:S01]  /*06a0*/  @!P1 IMAD.IADD R9, R9, 0x1, R13 ;  /* 0x0000000109099824 */ /* 0x000fe200078e020d */
[----:B------:R-:W-:Y:S01]  /*06b0*/  IADD3.X R15, PT, PT, R0, UR9, RZ, P3, !PT ;  /* 0x00000009000f7c10 */ /* 0x000fe20009ffe4ff */
[----:B------:R-:W-:Y:S01]  /*06c0*/  @!P0 IMAD R18, R2, UR7, R11 ;  /* 0x0000000702128c24 */ /* 0x000fe2000f8e020b */
[----:B------:R-:W-:Y:S01]  /*06d0*/  @!P0 SHF.R.S32.HI R11, RZ, 0x1f, R3 ;  /* 0x0000001fff0b8819 */ /* 0x000fe20000011403 */
[----:B------:R-:W1:Y:S01]  /*06e0*/  LDCU UR6, c[0x0][0x3a0] ;  /* 0x00007400ff0677ac */ /* 0x000e620008000800 */
[----:B------:R-:W-:Y:S01]  /*06f0*/  @!P1 LEA R12, P3, R8, UR8, 0x2 ;  /* 0x00000008080c9c11 */ /* 0x000fe2000f8610ff */
[----:B------:R-:W2:Y:S01]  /*0700*/  LDG.E R2, desc[UR4][R14.64] ;  /* 0x000000040e027981 */ /* 0x000ea2000c1e1900 */
[----:B------:R-:W-:-:S02]  /*0710*/  @!P0 IADD3 R3, P4, PT, R3, R6, RZ ;  /* 0x0000000603038210 */ /* 0x000fc40007f9e0ff */
[----:B----4-:R-:W-:Y:S02]  /*0720*/  IADD3 R6, P5, PT, R10, UR12, RZ ;  /* 0x0000000c0a067c10 */ /* 0x010fe4000ffbe0ff */
[----:B------:R-:W-:Y:S02]  /*0730*/  @!P1 LEA.HI.X R13, R8, UR9, R9, 0x2, P3 ;  /* 0x00000009080d9c11 */ /* 0x000fe400098f1409 */
[----:B------:R-:W-:Y:S02]  /*0740*/  @!P0 IADD3.X R18, PT, PT, R11, R18, R7, P4, !PT ;  /* 0x000000120b128210 */ /* 0x000fe400027fe407 */
[----:B------:R-:W-:Y:S02]  /*0750*/  @!P0 LEA R16, P3, R3, UR8, 0x2 ;  /* 0x0000000803108c11 */ /* 0x000fe4000f8610ff */
[----:B-----5:R-:W-:Y:S01]  /*0760*/  IADD3 R8, P4, PT, R10, UR10, RZ ;  /* 0x0000000a0a087c10 */ /* 0x020fe2000ff9e0ff */
[----:B------:R-:W3:Y:S01]  /*0770*/  @!P1 LDG.E R13, desc[UR4][R12.64] ;  /* 0x000000040c0d9981 */ /* 0x000ee2000c1e1900 */
[----:B------:R-:W-:-:S02]  /*0780*/  IADD3.X R7, PT, PT, R0, UR13, RZ, P5, !PT ;  /* 0x0000000d00077c10 */ /* 0x000fc4000affe4ff */
[----:B------:R-:W-:Y:S02]  /*0790*/  @!P0 LEA.HI.X R17, R3, UR9, R18, 0x2, P3 ;  /* 0x0000000903118c11 */ /* 0x000fe400098f1412 */
[----:B------:R-:W-:Y:S01]  /*07a0*/  IADD3.X R9, PT, PT, R0, UR11, RZ, P4, !PT ;  /* 0x0000000b00097c10 */ /* 0x000fe2000a7fe4ff */
[----:B------:R-:W1:Y:S01]  /*07b0*/  LDG.E R15, desc[UR4][R6.64] ;  /* 0x00000004060f7981 */ /* 0x000e62000c1e1900 */
[----:B------:R-:W-:-:S03]  /*07c0*/  IADD3 R10, P3, PT, R10, UR14, RZ ;  /* 0x0000000e0a0a7c10 */ /* 0x000fc6000ff7e0ff */
[----:B------:R-:W4:Y:S01]  /*07d0*/  LDG.E R14, desc[UR4][R8.64] ;  /* 0x00000004080e7981 */ /* 0x000f22000c1e1900 */
[----:B------:R-:W-:-:S03]  /*07e0*/  IADD3.X R11, PT, PT, R0, UR15, RZ, P3, !PT ;  /* 0x0000000f000b7c10 */ /* 0x000fc60009ffe4ff */
[----:B------:R-:W5:Y:S04]  /*07f0*/  @!P0 LDG.E R17, desc[UR4][R16.64] ;  /* 0x0000000410118981 */ /* 0x000f68000c1e1900 */
[----:B------:R-:W5:Y:S01]  /*0800*/  LDG.E R19, desc[UR4][R10.64] ;  /* 0x000000040a137981 */ /* 0x000f62000c1e1900 */
[----:B------:R-:W-:Y:S01]  /*0810*/  MOV R0, RZ ;  /* 0x000000ff00007202 */ /* 0x000fe20000000f00 */
[----:B------:R-:W-:Y:S02]  /*0820*/  IMAD.MOV.U32 R3, RZ, RZ, RZ ;  /* 0x000000ffff037224 */ /* 0x000fe400078e00ff */
[----:B0-----:R-:W-:Y:S01]  /*0830*/  IMAD.MOV.U32 R4, RZ, RZ, RZ ;  /* 0x000000ffff047224 */ /* 0x001fe200078e00ff */
[----:B------:R-:W-:Y:S01]  /*0840*/  BSSY.RECONVERGENT B0, `(.L_x_2) ;  /* 0x0000017000007945 */ /* 0x000fe20003800200 */
[C---:B--2---:R-:W-:Y:S01]  /*0850*/  @!P2 FADD R0, -R2.reuse, R5 ;  /* 0x000000050200a221 */ /* 0x044fe20000000100 */
[----:B---3--:R-:W-:-:S03]  /*0860*/  @!P1 FADD R3, -R2, R13 ;  /* 0x0000000d02039221 */ /* 0x008fc60000000100 */
[----:B-1----:R-:W-:Y:S01]  /*0870*/  FFMA R0, R0, UR6, R15 ;  /* 0x0000000600007c23 */ /* 0x002fe2000800000f */
[----:B----4-:R-:W-:-:S03]  /*0880*/  FFMA R3, R3, UR6, R14 ;  /* 0x0000000603037c23 */ /* 0x010fc6000800000e */
[----:B------:R-:W-:Y:S01]  /*0890*/  FMUL R12, R0, R0 ;  /* 0x00000000000c7220 */ /* 0x000fe20000400000 */
[----:B-----5:R-:W-:-:S03]  /*08a0*/  @!P0 FADD R4, -R2, R17 ;  /* 0x0000001102048221 */ /* 0x020fc60000000100 */
[----:B------:R-:W-:Y:S01]  /*08b0*/  FFMA R5, R3, R3, R12 ;  /* 0x0000000303057223 */ /* 0x000fe2000000000c */
[----:B------:R-:W-:-:S04]  /*08c0*/  FFMA R2, R4, UR6, R19 ;  /* 0x0000000604027c23 */ /* 0x000fc80008000013 */
[----:B------:R-:W-:-:S05]  /*08d0*/  FFMA R5, R2, R2, R5 ;  /* 0x0000000202057223 */ /* 0x000fca0000000005 */
[----:B------:R-:W-:-:S05]  /*08e0*/  FMNMX R5, RZ, R5, !PT ;  /* 0x00000005ff057209 */ /* 0x000fca0007800000 */
[----:B------:R-:W-:Y:S01]  /*08f0*/  VIADD R4, R5, 0xf3000000 ;  /* 0xf300000005047836 */ /* 0x000fe20000000000 */
[----:B------:R0:W1:Y:S04]  /*0900*/  MUFU.RSQ R12, R5 ;  /* 0x00000005000c7308 */ /* 0x0000680000001400 */
[----:B------:R-:W-:-:S13]  /*0910*/  ISETP.GT.U32.AND P0, PT, R4, 0x727fffff, PT ;  /* 0x727fffff0400780c */ /* 0x000fda0003f04070 */
[----:B01----:R-:W-:Y:S05]  /*0920*/  @!P0 BRA `(.L_x_3) ;  /* 0x0000000000108947 */ /* 0x003fea0003800000 */
[----:B------:R-:W-:-:S07]  /*0930*/  MOV R16, 0x950 ;  /* 0x0000095000107802 */ /* 0x000fce0000000f00 */
[----:B------:R-:W-:Y:S05]  /*0940*/  CALL.REL.NOINC `($__internal_1_$__cuda_sm20_sqrt_rn_f32_slowpath) ;  /* 0x0000000400dc7944 */ /* 0x000fea0003c00000 */
[----:B------:R-:W-:Y:S01]  /*0950*/  MOV R4, R12 ;  /* 0x0000000c00047202 */ /* 0x000fe20000000f00 */
[----:B------:R-:W-:Y:S06]  /*0960*/  BRA `(.L_x_4) ;  /* 0x0000000000107947 */ /* 0x000fec0003800000 */
.L_x_3:
[----:B------:R-:W-:Y:S01]  /*0970*/  FMUL.FTZ R4, R5, R12 ;  /* 0x0000000c05047220 */ /* 0x000fe20000410000 */
[----:B------:R-:W-:-:S03]  /*0980*/  FMUL.FTZ R12, R12, 0.5 ;  /* 0x3f0000000c0c7820 */ /* 0x000fc60000410000 */
[----:B------:R-:W-:-:S04]  /*0990*/  FFMA R5, -R4, R4, R5 ;  /* 0x0000000404057223 */ /* 0x000fc80000000105 */
[----:B------:R-:W-:-:S07]  /*09a0*/  FFMA R4, R5, R12, R4 ;  /* 0x0000000c05047223 */ /* 0x000fce0000000004 */
.L_x_4:
[----:B------:R-:W-:Y:S05]  /*09b0*/  BSYNC.RECONVERGENT B0 ;  /* 0x0000000000007941 */ /* 0x000fea0003800200 */
.L_x_2:
[----:B------:R-:W-:Y:S01]  /*09c0*/  FMNMX R4, R4, 1, !PT ;  /* 0x3f80000004047809 */ /* 0x000fe20007800000 */
[----:B------:R-:W-:Y:S03]  /*09d0*/  BSSY.RECONVERGENT B0, `(.L_x_5) ;  /* 0x000000c000007945 */ /* 0x000fe60003800200 */
[----:B------:R-:W0:Y:S08]  /*09e0*/  MUFU.RCP R5, R4 ;  /* 0x0000000400057308 */ /* 0x000e300000001000 */
[----:B------:R-:W1:Y:S01]  /*09f0*/  FCHK P0, R3, R4 ;  /* 0x0000000403007302 */ /* 0x000e620000000000 */
[----:B0-----:R-:W-:-:S04]  /*0a00*/  FFMA R12, -R4, R5, 1 ;  /* 0x3f800000040c7423 */ /* 0x001fc80000000105 */
[----:B------:R-:W-:-:S04]  /*0a10*/  FFMA R12, R5, R12, R5 ;  /* 0x0000000c050c7223 */ /* 0x000fc80000000005 */
[----:B------:R-:W-:-:S04]  /*0a20*/  FFMA R5, R3, R12, RZ ;  /* 0x0000000c03057223 */ /* 0x000fc800000000ff */
[----:B------:R-:W-:-:S04]  /*0a30*/  FFMA R13, -R4, R5, R3 ;  /* 0x00000005040d7223 */ /* 0x000fc80000000103 */
[----:B------:R-:W-:Y:S01]  /*0a40*/  FFMA R5, R12, R13, R5 ;  /* 0x0000000d0c057223 */ /* 0x000fe20000000005 */
[----:B-1----:R-:W-:Y:S06]  /*0a50*/  @!P0 BRA `(.L_x_6) ;  /* 0x00000000000c8947 */ /* 0x002fec0003800000 */
[----:B------:R-:W-:-:S07]  /*0a60*/  MOV R12, 0xa80 ;  /* 0x00000a80000c7802 */ /* 0x000fce0000000f00 */
[----:B------:R-:W-:Y:S05]  /*0a70*/  CALL.REL.NOINC `($__internal_2_$__cuda_sm3x_div_rn_noftz_f32_slowpath) ;  /* 0x0000000400ec7944 */ /* 0x000fea0003c00000 */
[----:B------:R-:W-:-:S07]  /*0a80*/  IMAD.MOV.U32 R5, RZ, RZ, R3 ;  /* 0x000000ffff057224 */ /* 0x000fce00078e0003 */
.L_x_6:
[----:B------:R-:W-:Y:S05]  /*0a90*/  BSYNC.RECONVERGENT B0 ;  /* 0x0000000000007941 */ /* 0x000fea0003800200 */
.L_x_5:
[----:B------:R-:W0:Y:S01]  /*0aa0*/  MUFU.RCP R3, R4 ;  /* 0x0000000400037308 */ /* 0x000e220000001000 */
[----:B------:R1:W-:Y:S01]  /*0ab0*/  STG.E desc[UR4][R8.64], R5 ;  /* 0x0000000508007986 */ /* 0x0003e2000c101904 */
[----:B------:R-:W-:Y:S06]  /*0ac0*/  BSSY.RECONVERGENT B0, `(.L_x_7) ;  /* 0x000000b000007945 */ /* 0x000fec0003800200 */
[----:B------:R-:W2:Y:S01]  /*0ad0*/  FCHK P0, R0, R4 ;  /* 0x0000000400007302 */ /* 0x000ea20000000000 */
[----:B0-----:R-:W-:-:S04]  /*0ae0*/  FFMA R12, -R4, R3, 1 ;  /* 0x3f800000040c7423 */ /* 0x001fc80000000103 */
[----:B------:R-:W-:-:S04]  /*0af0*/  FFMA R14, R3, R12, R3 ;  /* 0x0000000c030e7223 */ /* 0x000fc80000000003 */
[----:B------:R-:W-:-:S04]  /*0b00*/  FFMA R3, R0, R14, RZ ;  /* 0x0000000e00037223 */ /* 0x000fc800000000ff */
[----:B------:R-:W-:-:S04]  /*0b10*/  FFMA R12, -R4, R3, R0 ;  /* 0x00000003040c7223 */ /* 0x000fc80000000100 */
[----:B------:R-:W-:Y:S01]  /*0b20*/  FFMA R3, R14, R12, R3 ;  /* 0x0000000c0e037223 */ /* 0x000fe20000000003 */
[----:B-12---:R-:W-:Y:S06]  /*0b30*/  @!P0 BRA `(.L_x_8) ;  /* 0x00000000000c8947 */ /* 0x006fec0003800000 */
[----:B------:R-:W-:Y:S01]  /*0b40*/  IMAD.MOV.U32 R3, RZ, RZ, R0 ;  /* 0x000000ffff037224 */ /* 0x000fe200078e0000 */
[----:B------:R-:W-:-:S07]  /*0b50*/  MOV R12, 0xb70 ;  /* 0x00000b70000c7802 */ /* 0x000fce0000000f00 */
[----:B------:R-:W-:Y:S05]  /*0b60*/  CALL.REL.NOINC `($__internal_2_$__cuda_sm3x_div_rn_noftz_f32_slowpath) ;  /* 0x0000000400b07944 */ /* 0x000fea0003c00000 */
.L_x_8:
[----:B------:R-:W-:Y:S05]  /*0b70*/  BSYNC.RECONVERGENT B0 ;  /* 0x0000000000007941 */ /* 0x000fea0003800200 */
.L_x_7:
        /* <DEDUP_REMOVED lines=10> */
[----:B------:R-:W-:Y:S02]  /*0c20*/  MOV R3, R2 ;  /* 0x0000000200037202 */ /* 0x000fe40000000f00 */
[----:B------:R-:W-:-:S07]  /*0c30*/  MOV R12, 0xc50 ;  /* 0x00000c50000c7802 */ /* 0x000fce0000000f00 */
[----:B------:R-:W-:Y:S05]  /*0c40*/  CALL.REL.NOINC `($__internal_2_$__cuda_sm3x_div_rn_noftz_f32_slowpath) ;  /* 0x0000000400787944 */ /* 0x000fea0003c00000 */
[----:B------:R-:W-:-:S07]  /*0c50*/  IMAD.MOV.U32 R5, RZ, RZ, R3 ;  /* 0x000000ffff057224 */ /* 0x000fce00078e0003 */
.L_x_10:
[----:B------:R-:W-:Y:S05]  /*0c60*/  BSYNC.RECONVERGENT B0 ;  /* 0x0000000000007941 */ /* 0x000fea0003800200 */
.L_x_9:
[----:B------:R-:W-:Y:S01]  /*0c70*/  STG.E desc[UR4][R10.64], R5 ;  /* 0x000000050a007986 */ /* 0x000fe2000c101904 */
[----:B------:R-:W-:Y:S05]  /*0c80*/  EXIT ;  /* 0x000000000000794d */ /* 0x000fea0003800000 */
        .weak           $__internal_0_$__cuda_sm20_div_s64
        .type           $__internal_0_$__cuda_sm20_div_s64,@function
        .size           $__internal_0_$__cuda_sm20_div_s64,($__internal_1_$__cuda_sm20_sqrt_rn_f32_slowpath - $__internal_0_$__cuda_sm20_div_s64)
$__internal_0_$__cuda_sm20_div_s64:
[----:B------:R-:W-:Y:S02]  /*0c90*/  IADD3 R2, P0, PT, RZ, -UR6, RZ ;  /* 0x80000006ff027c10 */ /* 0x000fe4000ff1e0ff */
[----:B------:R-:W-:-:S03]  /*0ca0*/  ISETP.LE.AND P1, PT, RZ, UR7, PT ;  /* 0x00000007ff007c0c */ /* 0x000fc6000bf23270 */
[----:B------:R-:W-:Y:S01]  /*0cb0*/  IMAD.X R3, RZ, RZ, ~UR7, P0 ;  /* 0x80000007ff037e24 */ /* 0x000fe200080e06ff */
[----:B------:R-:W-:-:S04]  /*0cc0*/  SEL R2, R2, UR6, !P1 ;  /* 0x0000000602027c07 */ /* 0x000fc8000c800000 */
[----:B------:R-:W-:-:S04]  /*0cd0*/  SEL R3, R3, UR7, !P1 ;  /* 0x0000000703037c07 */ /* 0x000fc8000c800000 */
[----:B------:R-:W0:Y:S08]  /*0ce0*/  I2F.U64.RP R5, R2 ;  /* 0x0000000200057312 */ /* 0x000e300000309000 */
[----:B0-----:R-:W0:Y:S02]  /*0cf0*/  MUFU.RCP R5, R5 ;  /* 0x0000000500057308 */ /* 0x001e240000001000 */
[----:B0-----:R-:W-:-:S06]  /*0d00*/  IADD3 R6, PT, PT, R5, 0x1ffffffe, RZ ;  /* 0x1ffffffe05067810 */ /* 0x001fcc0007ffe0ff */
[----:B------:R-:W0:Y:S02]  /*0d10*/  F2I.U64.TRUNC R6, R6 ;  /* 0x0000000600067311 */ /* 0x000e24000020d800 */
[----:B0-----:R-:W-:-:S04]  /*0d20*/  IMAD.WIDE.U32 R8, R6, R2, RZ ;  /* 0x0000000206087225 */ /* 0x001fc800078e00ff */
[----:B------:R-:W-:Y:S01]  /*0d30*/  IMAD R9, R6, R3, R9 ;  /* 0x0000000306097224 */ /* 0x000fe200078e0209 */
[----:B------:R-:W-:-:S03]  /*0d40*/  IADD3 R11, P0, PT, RZ, -R8, RZ ;  /* 0x80000008ff0b7210 */ /* 0x000fc60007f1e0ff */
[----:B------:R-:W-:Y:S02]  /*0d50*/  IMAD R9, R7, R2, R9 ;  /* 0x0000000207097224 */ /* 0x000fe400078e0209 */
[----:B------:R-:W-:-:S04]  /*0d60*/  IMAD.HI.U32 R8, R6, R11, RZ ;  /* 0x0000000b06087227 */ /* 0x000fc800078e00ff */
[----:B------:R-:W-:Y:S02]  /*0d70*/  IMAD.X R13, RZ, RZ, ~R9, P0 ;  /* 0x000000ffff0d7224 */ /* 0x000fe400000e0e09 */
[----:B------:R-:W-:Y:S02]  /*0d80*/  IMAD.MOV.U32 R9, RZ, RZ, R6 ;  /* 0x000000ffff097224 */ /* 0x000fe400078e0006 */
[-C--:B------:R-:W-:Y:S02]  /*0d90*/  IMAD R15, R7, R13.reuse, RZ ;  /* 0x0000000d070f7224 */ /* 0x080fe400078e02ff */
[----:B------:R-:W-:-:S04]  /*0da0*/  IMAD.WIDE.U32 R8, P0, R6, R13, R8 ;  /* 0x0000000d06087225 */ /* 0x000fc80007800008 */
[----:B------:R-:W-:-:S04]  /*0db0*/  IMAD.HI.U32 R5, R7, R13, RZ ;  /* 0x0000000d07057227 */ /* 0x000fc800078e00ff */
[----:B------:R-:W-:Y:S01]  /*0dc0*/  IMAD.HI.U32 R8, P2, R7, R11, R8 ;  /* 0x0000000b07087227 */ /* 0x000fe20007840008 */
[----:B------:R-:W-:-:S04]  /*0dd0*/  IADD3.X R5, PT, PT, R5, R7, RZ, P0, !PT ;  /* 0x0000000705057210 */ /* 0x000fc800007fe4ff */
[----:B------:R-:W-:-:S04]  /*0de0*/  IADD3 R9, P3, PT, R15, R8, RZ ;  /* 0x000000080f097210 */ /* 0x000fc80007f7e0ff */
[----:B------:R-:W-:Y:S01]  /*0df0*/  IADD3.X R5, PT, PT, RZ, RZ, R5, P3, P2 ;  /* 0x000000ffff057210 */ /* 0x000fe20001fe4405 */
[----:B------:R-:W-:-:S04]  /*0e00*/  IMAD.WIDE.U32 R6, R9, R2, RZ ;  /* 0x0000000209067225 */ /* 0x000fc800078e00ff */
[----:B------:R-:W-:Y:S01]  /*0e10*/  IMAD R7, R9, R3, R7 ;  /* 0x0000000309077224 */ /* 0x000fe200078e0207 */
[----:B------:R-:W-:-:S03]  /*0e20*/  IADD3 R11, P0, PT, RZ, -R6, RZ ;  /* 0x80000006ff0b7210 */ /* 0x000fc60007f1e0ff */
[----:B------:R-:W-:Y:S02]  /*0e30*/  IMAD R7, R5, R2, R7 ;  /* 0x0000000205077224 */ /* 0x000fe400078e0207 */
[----:B------:R-:W-:-:S04]  /*0e40*/  IMAD.HI.U32 R8, R9, R11, RZ ;  /* 0x0000000b09087227 */ /* 0x000fc800078e00ff */
[----:B------:R-:W-:Y:S02]  /*0e50*/  IMAD.X R6, RZ, RZ, ~R7, P0 ;  /* 0x000000ffff067224 */ /* 0x000fe400000e0e07 */
[----:B------:R-:W-:Y:S02]  /*0e60*/  HFMA2 R7, -RZ, RZ, 0, 0 ;  /* 0x00000000ff077431 */ /* 0x000fe400000001ff */
[----:B------:R-:W-:-:S04]  /*0e70*/  IMAD.WIDE.U32 R8, P0, R9, R6, R8 ;  /* 0x0000000609087225 */ /* 0x000fc80007800008 */
[C---:B------:R-:W-:Y:S02]  /*0e80*/  IMAD R10, R5.reuse, R6, RZ ;  /* 0x00000006050a7224 */ /* 0x040fe400078e02ff */
[----:B------:R-:W-:-:S04]  /*0e90*/  IMAD.HI.U32 R9, P2, R5, R11, R8 ;  /* 0x0000000b05097227 */ /* 0x000fc80007840008 */
[----:B------:R-:W-:Y:S01]  /*0ea0*/  IMAD.HI.U32 R8, R5, R6, RZ ;  /* 0x0000000605087227 */ /* 0x000fe200078e00ff */
[----:B------:R-:W-:-:S03]  /*0eb0*/  IADD3 R9, P3, PT, R10, R9, RZ ;  /* 0x000000090a097210 */ /* 0x000fc60007f7e0ff */
[----:B------:R-:W-:Y:S02]  /*0ec0*/  IMAD.X R5, R8, 0x1, R5, P0 ;  /* 0x0000000108057824 */ /* 0x000fe400000e0605 */
[----:B------:R-:W-:-:S03]  /*0ed0*/  IMAD.HI.U32 R6, R9, R0, RZ ;  /* 0x0000000009067227 */ /* 0x000fc600078e00ff */
[----:B------:R-:W-:Y:S01]  /*0ee0*/  IADD3.X R5, PT, PT, RZ, RZ, R5, P3, P2 ;  /* 0x000000ffff057210 */ /* 0x000fe20001fe4405 */
[----:B------:R-:W-:-:S04]  /*0ef0*/  IMAD.WIDE.U32 R6, RZ, R9, R6 ;  /* 0x00000009ff067225 */ /* 0x000fc800078e0006 */
[----:B------:R-:W-:-:S05]  /*0f00*/  IMAD.HI.U32 R5, P0, R5, R0, R6 ;  /* 0x0000000005057227 */ /* 0x000fca0007800006 */
[----:B------:R-:W-:Y:S01]  /*0f10*/  IADD3 R9, P2, PT, RZ, R5, RZ ;  /* 0x00000005ff097210 */ /* 0x000fe20007f5e0ff */
[----:B------:R-:W-:-:S04]  /*0f20*/  IMAD.X R5, RZ, RZ, RZ, P0 ;  /* 0x000000ffff057224 */ /* 0x000fc800000e06ff */
[----:B------:R-:W-:-:S04]  /*0f30*/  IMAD.WIDE.U32 R6, R9, R2, RZ ;  /* 0x0000000209067225 */ /* 0x000fc800078e00ff */
[----:B------:R-:W-:Y:S01]  /*0f40*/  IMAD.X R5, RZ, RZ, R5, P2 ;  /* 0x000000ffff057224 */ /* 0x000fe200010e0605 */
[----:B------:R-:W-:Y:S01]  /*0f50*/  IADD3 R11, P2, PT, -R6, R0, RZ ;  /* 0x00000000060b7210 */ /* 0x000fe20007f5e1ff */
[C---:B------:R-:W-:Y:S02]  /*0f60*/  IMAD R7, R9.reuse, R3, R7 ;  /* 0x0000000309077224 */ /* 0x040fe400078e0207 */
[----:B------:R-:W-:Y:S01]  /*0f70*/  VIADD R6, R9, 0x1 ;  /* 0x0000000109067836 */ /* 0x000fe20000000000 */
[-C--:B------:R-:W-:Y:S01]  /*0f80*/  ISETP.GE.U32.AND P0, PT, R11, R2.reuse, PT ;  /* 0x000000020b00720c */ /* 0x080fe20003f06070 */
[----:B------:R-:W-:-:S05]  /*0f90*/  IMAD R5, R5, R2, R7 ;  /* 0x0000000205057224 */ /* 0x000fca00078e0207 */
[----:B------:R-:W-:Y:S02]  /*0fa0*/  IADD3.X R13, PT, PT, RZ, ~R5, RZ, P2, !PT ;  /* 0x80000005ff0d7210 */ /* 0x000fe400017fe4ff */
[----:B------:R-:W-:Y:S02]  /*0fb0*/  IADD3 R5, P2, PT, R11, -R2, RZ ;  /* 0x800000020b057210 */ /* 0x000fe40007f5e0ff */
[----:B------:R-:W-:-:S03]  /*0fc0*/  ISETP.GE.U32.AND.EX P0, PT, R13, R3, PT, P0 ;  /* 0x000000030d00720c */ /* 0x000fc60003f06100 */
[----:B------:R-:W-:Y:S01]  /*0fd0*/  IMAD.X R7, R13, 0x1, ~R3, P2 ;  /* 0x000000010d077824 */ /* 0x000fe200010e0e03 */
[----:B------:R-:W-:Y:S02]  /*0fe0*/  SEL R5, R5, R11, P0 ;  /* 0x0000000b05057207 */ /* 0x000fe40000000000 */
[----:B------:R-:W-:Y:S02]  /*0ff0*/  SEL R9, R6, R9, P0 ;  /* 0x0000000906097207 */ /* 0x000fe40000000000 */
[----:B------:R-:W-:Y:S02]  /*1000*/  SEL R7, R7, R13, P0 ;  /* 0x0000000d07077207 */ /* 0x000fe40000000000 */
[----:B------:R-:W-:Y:S01]  /*1010*/  ISETP.GE.U32.AND P0, PT, R5, R2, PT ;  /* 0x000000020500720c */ /* 0x000fe20003f06070 */
[----:B------:R-:W-:Y:S01]  /*1020*/  IMAD.MOV.U32 R5, RZ, RZ, 0x0 ;  /* 0x00000000ff057424 */ /* 0x000fe200078e00ff */
[----:B------:R-:W-:Y:S02]  /*1030*/  IADD3 R2, PT, PT, R9, 0x1, RZ ;  /* 0x0000000109027810 */ /* 0x000fe40007ffe0ff */
[----:B------:R-:W-:-:S04]  /*1040*/  ISETP.GE.U32.AND.EX P0, PT, R7, R3, PT, P0 ;  /* 0x000000030700720c */ /* 0x000fc80003f06100 */
[----:B------:R-:W-:Y:S02]  /*1050*/  SEL R2, R2, R9, P0 ;  /* 0x0000000902027207 */ /* 0x000fe40000000000 */
[----:B------:R-:W-:-:S03]  /*1060*/  ISETP.NE.U32.AND P0, PT, RZ, UR6, PT ;  /* 0x00000006ff007c0c */ /* 0x000fc6000bf05070 */
[----:B------:R-:W-:Y:S01]  /*1070*/  IMAD.MOV R3, RZ, RZ, -R2 ;  /* 0x000000ffff037224 */ /* 0x000fe200078e0a02 */
[----:B------:R-:W-:-:S04]  /*1080*/  ISETP.NE.AND.EX P0, PT, RZ, UR7, PT, P0 ;  /* 0x00000007ff007c0c */ /* 0x000fc8000bf05300 */
[----:B------:R-:W-:-:S04]  /*1090*/  SEL R2, R3, R2, !P1 ;  /* 0x0000000203027207 */ /* 0x000fc80004800000 */
[----:B------:R-:W-:Y:S01]  /*10a0*/  SEL R2, R2, 0xffffffff, P0 ;  /* 0xffffffff02027807 */ /* 0x000fe20000000000 */
[----:B------:R-:W-:Y:S06]  /*10b0*/  RET.REL.NODEC R4 `(_Z8update_pPKfPfS1_S1_f4int3) ;  /* 0xffffffec04d07950 */ /* 0x000fec0003c3ffff */
        .weak           $__internal_1_$__cuda_sm20_sqrt_rn_f32_slowpath
        .type           $__internal_1_$__cuda_sm20_sqrt_rn_f32_slowpath,@function
        .size           $__internal_1_$__cuda_sm20_sqrt_rn_f32_slowpath,($__internal_2_$__cuda_sm3x_div_rn_noftz_f32_slowpath - $__internal_1_$__cuda_sm20_sqrt_rn_f32_slowpath)
$__internal_1_$__cuda_sm20_sqrt_rn_f32_slowpath:
[----:B------:R-:W-:-:S13]  /*10c0*/  LOP3.LUT P0, RZ, R5, 0x7fffffff, RZ, 0xc0, !PT ;  /* 0x7fffffff05ff7812 */ /* 0x000fda000780c0ff */
[----:B------:R-:W-:Y:S05]  /*10d0*/  @!P0 BRA `(.L_x_11) ;  /* 0x0000000000448947 */ /* 0x000fea0003800000 */
[----:B------:R-:W-:Y:S02]  /*10e0*/  FSETP.GEU.FTZ.AND P0, PT, R5, RZ, PT ;  /* 0x000000ff0500720b */ /* 0x000fe40003f1e000 */
[----:B------:R-:W-:-:S11]  /*10f0*/  MOV R4, R5 ;  /* 0x0000000500047202 */ /* 0x000fd60000000f00 */
[----:B------:R-:W-:Y:S01]  /*1100*/  @!P0 IMAD.MOV.U32 R5, RZ, RZ, 0x7fffffff ;  /* 0x7fffffffff058424 */ /* 0x000fe200078e00ff */
[----:B------:R-:W-:Y:S06]  /*1110*/  @!P0 BRA `(.L_x_11) ;  /* 0x0000000000348947 */ /* 0x000fec0003800000 */
[----:B------:R-:W-:-:S13]  /*1120*/  FSETP.GTU.FTZ.AND P0, PT, |R4|, +INF , PT ;  /* 0x7f8000000400780b */ /* 0x000fda0003f1c200 */
[----:B------:R-:W-:Y:S01]  /*1130*/  @P0 FADD.FTZ R5, R4, 1 ;  /* 0x3f80000004050421 */ /* 0x000fe20000010000 */
[----:B------:R-:W-:Y:S06]  /*1140*/  @P0 BRA `(.L_x_11) ;  /* 0x0000000000280947 */ /* 0x000fec0003800000 */
[----:B------:R-:W-:-:S13]  /*1150*/  FSETP.NEU.FTZ.AND P0, PT, |R4|, +INF , PT ;  /* 0x7f8000000400780b */ /* 0x000fda0003f1d200 */
[----:B------:R-:W-:-:S04]  /*1160*/  @P0 FFMA R12, R4, 1.84467440737095516160e+19, RZ ;  /* 0x5f800000040c0823 */ /* 0x000fc800000000ff */
[----:B------:R-:W0:Y:S02]  /*1170*/  @P0 MUFU.RSQ R5, R12 ;  /* 0x0000000c00050308 */ /* 0x000e240000001400 */
[----:B0-----:R-:W-:Y:S01]  /*1180*/  @P0 FMUL.FTZ R13, R12, R5 ;  /* 0x000000050c0d0220 */ /* 0x001fe20000410000 */
[----:B------:R-:W-:Y:S01]  /*1190*/  @P0 FMUL.FTZ R15, R5, 0.5 ;  /* 0x3f000000050f0820 */ /* 0x000fe20000410000 */
[----:B------:R-:W-:Y:S02]  /*11a0*/  @!P0 IMAD.MOV.U32 R5, RZ, RZ, R4 ;  /* 0x000000ffff058224 */ /* 0x000fe400078e0004 */
[----:B------:R-:W-:-:S04]  /*11b0*/  @P0 FADD.FTZ R14, -R13, -RZ ;  /* 0x800000ff0d0e0221 */ /* 0x000fc80000010100 */
[----:B------:R-:W-:-:S04]  /*11c0*/  @P0 FFMA R14, R13, R14, R12 ;  /* 0x0000000e0d0e0223 */ /* 0x000fc8000000000c */
[----:B------:R-:W-:-:S04]  /*11d0*/  @P0 FFMA R14, R14, R15, R13 ;  /* 0x0000000f0e0e0223 */ /* 0x000fc8000000000d */
[----:B------:R-:W-:-:S07]  /*11e0*/  @P0 FMUL.FTZ R5, R14, 2.3283064365386962891e-10 ;  /* 0x2f8000000e050820 */ /* 0x000fce0000410000 */
.L_x_11:
[----:B------:R-:W-:Y:S01]  /*11f0*/  MOV R12, R5 ;  /* 0x00000005000c7202 */ /* 0x000fe20000000f00 */
[----:B------:R-:W-:Y:S02]  /*1200*/  IMAD.MOV.U32 R4, RZ, RZ, R16 ;  /* 0x000000ffff047224 */ /* 0x000fe400078e0010 */
[----:B------:R-:W-:-:S04]  /*1210*/  IMAD.MOV.U32 R5, RZ, RZ, 0x0 ;  /* 0x00000000ff057424 */ /* 0x000fc800078e00ff */
[----:B------:R-:W-:Y:S05]  /*1220*/  RET.REL.NODEC R4 `(_Z8update_pPKfPfS1_S1_f4int3) ;  /* 0xffffffec04747950 */ /* 0x000fea0003c3ffff */
        .weak           $__internal_2_$__cuda_sm3x_div_rn_noftz_f32_slowpath
        .type           $__internal_2_$__cuda_sm3x_div_rn_noftz_f32_slowpath,@function
        .size           $__internal_2_$__cuda_sm3x_div_rn_noftz_f32_slowpath,(.L_x_32 - $__internal_2_$__cuda_sm3x_div_rn_noftz_f32_slowpath)
$__internal_2_$__cuda_sm3x_div_rn_noftz_f32_slowpath:
[--C-:B------:R-:W-:Y:S01]  /*1230*/  SHF.R.U32.HI R13, RZ, 0x17, R4.reuse ;  /* 0x00000017ff0d7819 */ /* 0x100fe20000011604 */
[----:B------:R-:W-:Y:S01]  /*1240*/  BSSY.RECONVERGENT B1, `(.L_x_12) ;  /* 0x0000063000017945 */ /* 0x000fe20003800200 */
[----:B------:R-:W-:Y:S01]  /*1250*/  SHF.R.U32.HI R5, RZ, 0x17, R3 ;  /* 0x00000017ff057819 */ /* 0x000fe20000011603 */
[----:B------:R-:W-:Y:S01]  /*1260*/  IMAD.MOV.U32 R14, RZ, RZ, R4 ;  /* 0x000000ffff0e7224 */ /* 0x000fe200078e0004 */
[----:B------:R-:W-:Y:S02]  /*1270*/  LOP3.LUT R13, R13, 0xff, RZ, 0xc0, !PT ;  /* 0x000000ff0d0d7812 */ /* 0x000fe400078ec0ff */
[----:B------:R-:W-:Y:S02]  /*1280*/  LOP3.LUT R16, R5, 0xff, RZ, 0xc0, !PT ;  /* 0x000000ff05107812 */ /* 0x000fe400078ec0ff */
[----:B------:R-:W-:-:S03]  /*1290*/  IADD3 R17, PT, PT, R13, -0x1, RZ ;  /* 0xffffffff0d117810 */ /* 0x000fc60007ffe0ff */
[----:B------:R-:W-:Y:S01]  /*12a0*/  VIADD R15, R16, 0xffffffff ;  /* 0xffffffff100f7836 */ /* 0x000fe20000000000 */
[----:B------:R-:W-:-:S04]  /*12b0*/  ISETP.GT.U32.AND P0, PT, R17, 0xfd, PT ;  /* 0x000000fd1100780c */ /* 0x000fc80003f04070 */
[----:B------:R-:W-:-:S13]  /*12c0*/  ISETP.GT.U32.OR P0, PT, R15, 0xfd, P0 ;  /* 0x000000fd0f00780c */ /* 0x000fda0000704470 */
[----:B------:R-:W-:Y:S01]  /*12d0*/  @!P0 MOV R5, RZ ;  /* 0x000000ff00058202 */ /* 0x000fe20000000f00 */
[----:B------:R-:W-:Y:S06]  /*12e0*/  @!P0 BRA `(.L_x_13) ;  /* 0x00000000005c8947 */ /* 0x000fec0003800000 */
[----:B------:R-:W-:Y:S02]  /*12f0*/  FSETP.GTU.FTZ.AND P0, PT, |R3|, +INF , PT ;  /* 0x7f8000000300780b */ /* 0x000fe40003f1c200 */
[----:B------:R-:W-:-:S04]  /*1300*/  FSETP.GTU.FTZ.AND P1, PT, |R4|, +INF , PT ;  /* 0x7f8000000400780b */ /* 0x000fc80003f3c200 */
[----:B------:R-:W-:-:S13]  /*1310*/  PLOP3.LUT P0, PT, P0, P1, PT, 0xf8, 0x8f ;  /* 0x00000000008f781c */ /* 0x000fda0000703f70 */
[----:B------:R-:W-:Y:S05]  /*1320*/  @P0 BRA `(.L_x_14) ;  /* 0x00000004004c0947 */ /* 0x000fea0003800000 */
[----:B------:R-:W-:-:S13]  /*1330*/  LOP3.LUT P0, RZ, R14, 0x7fffffff, R3, 0xc8, !PT ;  /* 0x7fffffff0eff7812 */ /* 0x000fda000780c803 */
[----:B------:R-:W-:Y:S05]  /*1340*/  @!P0 BRA `(.L_x_15) ;  /* 0x00000004003c8947 */ /* 0x000fea0003800000 */
[C---:B------:R-:W-:Y:S02]  /*1350*/  FSETP.NEU.FTZ.AND P0, PT, |R3|.reuse, +INF , PT ;  /* 0x7f8000000300780b */ /* 0x040fe40003f1d200 */
[----:B------:R-:W-:Y:S02]  /*1360*/  FSETP.NEU.FTZ.AND P2, PT, |R4|, +INF , PT ;  /* 0x7f8000000400780b */ /* 0x000fe40003f5d200 */
[----:B------:R-:W-:-:S11]  /*1370*/  FSETP.NEU.FTZ.AND P1, PT, |R3|, +INF , PT ;  /* 0x7f8000000300780b */ /* 0x000fd60003f3d200 */
[----:B------:R-:W-:Y:S05]  /*1380*/  @!P2 BRA !P0, `(.L_x_15) ;  /* 0x00000004002ca947 */ /* 0x000fea0004000000 */
[----:B------:R-:W-:-:S04]  /*1390*/  LOP3.LUT P0, RZ, R3, 0x7fffffff, RZ, 0xc0, !PT ;  /* 0x7fffffff03ff7812 */ /* 0x000fc8000780c0ff */
[----:B------:R-:W-:-:S13]  /*13a0*/  PLOP3.LUT P0, PT, P2, P0, PT, 0x2f, 0xf2 ;  /* 0x0000000000f2781c */ /* 0x000fda0001700577 */
[----:B------:R-:W-:Y:S05]  /*13b0*/  @P0 BRA `(.L_x_16) ;  /* 0x0000000400180947 */ /* 0x000fea0003800000 */
[----:B------:R-:W-:-:S04]  /*13c0*/  LOP3.LUT P0, RZ, R14, 0x7fffffff, RZ, 0xc0, !PT ;  /* 0x7fffffff0eff7812 */ /* 0x000fc8000780c0ff */
[----:B------:R-:W-:-:S13]  /*13d0*/  PLOP3.LUT P0, PT, P1, P0, PT, 0x2f, 0xf2 ;  /* 0x0000000000f2781c */ /* 0x000fda0000f00577 */
[----:B------:R-:W-:Y:S05]  /*13e0*/  @P0 BRA `(.L_x_17) ;  /* 0x0000000400000947 */ /* 0x000fea0003800000 */
[----:B------:R-:W-:Y:S02]  /*13f0*/  ISETP.GE.AND P0, PT, R15, RZ, PT ;  /* 0x000000ff0f00720c */ /* 0x000fe40003f06270 */
[----:B------:R-:W-:-:S11]  /*1400*/  ISETP.GE.AND P1, PT, R17, RZ, PT ;  /* 0x000000ff1100720c */ /* 0x000fd60003f26270 */
[----:B------:R-:W-:Y:S02]  /*1410*/  @P0 IMAD.MOV.U32 R5, RZ, RZ, RZ ;  /* 0x000000ffff050224 */ /* 0x000fe400078e00ff */
[----:B------:R-:W-:Y:S01]  /*1420*/  @!P0 FFMA R3, R3, 1.84467440737095516160e+19, RZ ;  /* 0x5f80000003038823 */ /* 0x000fe200000000ff */
[----:B------:R-:W-:Y:S02]  /*1430*/  @!P0 IMAD.MOV.U32 R5, RZ, RZ, -0x40 ;  /* 0xffffffc0ff058424 */ /* 0x000fe400078e00ff */
[----:B------:R-:W-:-:S03]  /*1440*/  @!P1 FFMA R14, R4, 1.84467440737095516160e+19, RZ ;  /* 0x5f800000040e9823 */ /* 0x000fc600000000ff */
[----:B------:R-:W-:-:S07]  /*1450*/  @!P1 IADD3 R5, PT, PT, R5, 0x40, RZ ;  /* 0x0000004005059810 */ /* 0x000fce0007ffe0ff */
.L_x_13:
[----:B------:R-:W-:Y:S01]  /*1460*/  LEA R15, R13, 0xc0800000, 0x17 ;  /* 0xc08000000d0f7811 */ /* 0x000fe200078eb8ff */
[----:B------:R-:W-:Y:S01]  /*1470*/  VIADD R16, R16, 0xffffff81 ;  /* 0xffffff8110107836 */ /* 0x000fe20000000000 */
[----:B------:R-:W-:Y:S03]  /*1480*/  BSSY.RECONVERGENT B2, `(.L_x_18) ;  /* 0x0000035000027945 */ /* 0x000fe60003800200 */
[----:B------:R-:W-:Y:S02]  /*1490*/  IMAD.IADD R15, R14, 0x1, -R15 ;  /* 0x000000010e0f7824 */ /* 0x000fe400078e0a0f */
[C---:B------:R-:W-:Y:S01]  /*14a0*/  IMAD R3, R16.reuse, -0x800000, R3 ;  /* 0xff80000010037824 */ /* 0x040fe200078e0203 */
[----:B------:R-:W-:Y:S01]  /*14b0*/  IADD3 R16, PT, PT, R16, 0x7f, -R13 ;  /* 0x0000007f10107810 */ /* 0x000fe20007ffe80d */
[----:B------:R-:W0:Y:S01]  /*14c0*/  MUFU.RCP R14, R15 ;  /* 0x0000000f000e7308 */ /* 0x000e220000001000 */
[----:B------:R-:W-:-:S02]  /*14d0*/  FADD.FTZ R18, -R15, -RZ ;  /* 0x800000ff0f127221 */ /* 0x000fc40000010100 */
[----:B------:R-:W-:Y:S02]  /*14e0*/  IADD3 R16, PT, PT, R16, R5, RZ ;  /* 0x0000000510107210 */ /* 0x000fe40007ffe0ff */
[----:B0-----:R-:W-:-:S04]  /*14f0*/  FFMA R17, R14, R18, 1 ;  /* 0x3f8000000e117423 */ /* 0x001fc80000000012 */
[----:B------:R-:W-:-:S04]  /*1500*/  FFMA R14, R14, R17, R14 ;  /* 0x000000110e0e7223 */ /* 0x000fc8000000000e */
[----:B------:R-:W-:-:S04]  /*1510*/  FFMA R17, R3, R14, RZ ;  /* 0x0000000e03117223 */ /* 0x000fc800000000ff */
[----:B------:R-:W-:-:S04]  /*1520*/  FFMA R19, R18, R17, R3 ;  /* 0x0000001112137223 */ /* 0x000fc80000000003 */
[----:B------:R-:W-:-:S04]  /*1530*/  FFMA R19, R14, R19, R17 ;  /* 0x000000130e137223 */ /* 0x000fc80000000011 */
[----:B------:R-:W-:-:S04]  /*1540*/  FFMA R18, R18, R19, R3 ;  /* 0x0000001312127223 */ /* 0x000fc80000000003 */
[----:B------:R-:W-:-:S05]  /*1550*/  FFMA R3, R14, R18, R19 ;  /* 0x000000120e037223 */ /* 0x000fca0000000013 */
[----:B------:R-:W-:-:S04]  /*1560*/  SHF.R.U32.HI R13, RZ, 0x17, R3 ;  /* 0x00000017ff0d7819 */ /* 0x000fc80000011603 */
[----:B------:R-:W-:-:S05]  /*1570*/  LOP3.LUT R13, R13, 0xff, RZ, 0xc0, !PT ;  /* 0x000000ff0d0d7812 */ /* 0x000fca00078ec0ff */
[----:B------:R-:W-:-:S04]  /*1580*/  IMAD.IADD R15, R13, 0x1, R16 ;  /* 0x000000010d0f7824 */ /* 0x000fc800078e0210 */
[----:B------:R-:W-:-:S05]  /*1590*/  VIADD R5, R15, 0xffffffff ;  /* 0xffffffff0f057836 */ /* 0x000fca0000000000 */
[----:B------:R-:W-:-:S13]  /*15a0*/  ISETP.GE.U32.AND P0, PT, R5, 0xfe, PT ;  /* 0x000000fe0500780c */ /* 0x000fda0003f06070 */
[----:B------:R-:W-:Y:S05]  /*15b0*/  @!P0 BRA `(.L_x_19) ;  /* 0x0000000000808947 */ /* 0x000fea0003800000 */
[----:B------:R-:W-:-:S13]  /*15c0*/  ISETP.GT.AND P0, PT, R15, 0xfe, PT ;  /* 0x000000fe0f00780c */ /* 0x000fda0003f04270 */
[----:B------:R-:W-:Y:S05]  /*15d0*/  @P0 BRA `(.L_x_20) ;  /* 0x00000000006c0947 */ /* 0x000fea0003800000 */
[----:B------:R-:W-:-:S13]  /*15e0*/  ISETP.GE.AND P0, PT, R15, 0x1, PT ;  /* 0x000000010f00780c */ /* 0x000fda0003f06270 */
[----:B------:R-:W-:Y:S05]  /*15f0*/  @P0 BRA `(.L_x_21) ;  /* 0x0000000000740947 */ /* 0x000fea0003800000 */
[----:B------:R-:W-:Y:S02]  /*1600*/  ISETP.GE.AND P0, PT, R15, -0x18, PT ;  /* 0xffffffe80f00780c */ /* 0x000fe40003f06270 */
[----:B------:R-:W-:-:S11]  /*1610*/  LOP3.LUT R3, R3, 0x80000000, RZ, 0xc0, !PT ;  /* 0x8000000003037812 */ /* 0x000fd600078ec0ff */
[----:B------:R-:W-:Y:S05]  /*1620*/  @!P0 BRA `(.L_x_21) ;  /* 0x0000000000688947 */ /* 0x000fea0003800000 */
[CCC-:B------:R-:W-:Y:S01]  /*1630*/  FFMA.RZ R5, R14.reuse, R18.reuse, R19.reuse ;  /* 0x000000120e057223 */ /* 0x1c0fe2000000c013 */
[C---:B------:R-:W-:Y:S02]  /*1640*/  IADD3 R16, PT, PT, R15.reuse, 0x20, RZ ;  /* 0x000000200f107810 */ /* 0x040fe40007ffe0ff */
[----:B------:R-:W-:Y:S02]  /*1650*/  ISETP.NE.AND P2, PT, R15, RZ, PT ;  /* 0x000000ff0f00720c */ /* 0x000fe40003f45270 */
[----:B------:R-:W-:Y:S01]  /*1660*/  LOP3.LUT R13, R5, 0x7fffff, RZ, 0xc0, !PT ;  /* 0x007fffff050d7812 */ /* 0x000fe200078ec0ff */
[CCC-:B------:R-:W-:Y:S01]  /*1670*/  FFMA.RP R5, R14.reuse, R18.reuse, R19.reuse ;  /* 0x000000120e057223 */ /* 0x1c0fe20000008013 */
[----:B------:R-:W-:Y:S01]  /*1680*/  FFMA.RM R14, R14, R18, R19 ;  /* 0x000000120e0e7223 */ /* 0x000fe20000004013 */
[----:B------:R-:W-:Y:S01]  /*1690*/  ISETP.NE.AND P1, PT, R15, RZ, PT ;  /* 0x000000ff0f00720c */ /* 0x000fe20003f25270 */
[----:B------:R-:W-:Y:S01]  /*16a0*/  IMAD.MOV R15, RZ, RZ, -R15 ;  /* 0x000000ffff0f7224 */ /* 0x000fe200078e0a0f */
[----:B------:R-:W-:-:S02]  /*16b0*/  LOP3.LUT R13, R13, 0x800000, RZ, 0xfc, !PT ;  /* 0x008000000d0d7812 */ /* 0x000fc400078efcff */
[----:B------:R-:W-:Y:S02]  /*16c0*/  FSETP.NEU.FTZ.AND P0, PT, R5, R14, PT ;  /* 0x0000000e0500720b */ /* 0x000fe40003f1d000 */
[----:B------:R-:W-:Y:S02]  /*16d0*/  SHF.L.U32 R16, R13, R16, RZ ;  /* 0x000000100d107219 */ /* 0x000fe400000006ff */
[----:B------:R-:W-:Y:S02]  /*16e0*/  SEL R14, R15, RZ, P2 ;  /* 0x000000ff0f0e7207 */ /* 0x000fe40001000000 */
[----:B------:R-:W-:Y:S02]  /*16f0*/  ISETP.NE.AND P1, PT, R16, RZ, P1 ;  /* 0x000000ff1000720c */ /* 0x000fe40000f25270 */
[----:B------:R-:W-:Y:S02]  /*1700*/  SHF.R.U32.HI R14, RZ, R14, R13 ;  /* 0x0000000eff0e7219 */ /* 0x000fe4000001160d */
[----:B------:R-:W-:-:S02]  /*1710*/  PLOP3.LUT P0, PT, P0, P1, PT, 0xf8, 0x8f ;  /* 0x00000000008f781c */ /* 0x000fc40000703f70 */
[----:B------:R-:W-:Y:S02]  /*1720*/  SHF.R.U32.HI R16, RZ, 0x1, R14 ;  /* 0x00000001ff107819 */ /* 0x000fe4000001160e */
[----:B------:R-:W-:-:S04]  /*1730*/  SEL R5, RZ, 0x1, !P0 ;  /* 0x00000001ff057807 */ /* 0x000fc80004000000 */
[----:B------:R-:W-:-:S04]  /*1740*/  LOP3.LUT R5, R5, 0x1, R16, 0xf8, !PT ;  /* 0x0000000105057812 */ /* 0x000fc800078ef810 */
[----:B------:R-:W-:-:S05]  /*1750*/  LOP3.LUT R5, R5, R14, RZ, 0xc0, !PT ;  /* 0x0000000e05057212 */ /* 0x000fca00078ec0ff */
[----:B------:R-:W-:-:S05]  /*1760*/  IMAD.IADD R16, R16, 0x1, R5 ;  /* 0x0000000110107824 */ /* 0x000fca00078e0205 */
[----:B------:R-:W-:Y:S01]  /*1770*/  LOP3.LUT R3, R16, R3, RZ, 0xfc, !PT ;  /* 0x0000000310037212 */ /* 0x000fe200078efcff */
[----:B------:R-:W-:Y:S06]  /*1780*/  BRA `(.L_x_21) ;  /* 0x0000000000107947 */ /* 0x000fec0003800000 */
.L_x_20:
[----:B------:R-:W-:-:S04]  /*1790*/  LOP3.LUT R3, R3, 0x80000000, RZ, 0xc0, !PT ;  /* 0x8000000003037812 */ /* 0x000fc800078ec0ff */
[----:B------:R-:W-:Y:S01]  /*17a0*/  LOP3.LUT R3, R3, 0x7f800000, RZ, 0xfc, !PT ;  /* 0x7f80000003037812 */ /* 0x000fe200078efcff */
[----:B------:R-:W-:Y:S06]  /*17b0*/  BRA `(.L_x_21) ;  /* 0x0000000000047947 */ /* 0x000fec0003800000 */
.L_x_19:
[----:B------:R-:W-:-:S07]  /*17c0*/  LEA R3, R16, R3, 0x17 ;  /* 0x0000000310037211 */ /* 0x000fce00078eb8ff */
.L_x_21:
[----:B------:R-:W-:Y:S05]  /*17d0*/  BSYNC.RECONVERGENT B2 ;  /* 0x0000000000027941 */ /* 0x000fea0003800200 */
.L_x_18:
[----:B------:R-:W-:Y:S05]  /*17e0*/  BRA `(.L_x_22) ;  /* 0x0000000000207947 */ /* 0x000fea0003800000 */
.L_x_17:
[----:B------:R-:W-:-:S04]  /*17f0*/  LOP3.LUT R3, R14, 0x80000000, R3, 0x48, !PT ;  /* 0x800000000e037812 */ /* 0x000fc800078e4803 */
[----:B------:R-:W-:Y:S01]  /*1800*/  LOP3.LUT R3, R3, 0x7f800000, RZ, 0xfc, !PT ;  /* 0x7f80000003037812 */ /* 0x000fe200078efcff */
[----:B------:R-:W-:Y:S06]  /*1810*/  BRA `(.L_x_22) ;  /* 0x0000000000147947 */ /* 0x000fec0003800000 */
.L_x_16:
[----:B------:R-:W-:Y:S01]  /*1820*/  LOP3.LUT R3, R14, 0x80000000, R3, 0x48, !PT ;  /* 0x800000000e037812 */ /* 0x000fe200078e4803 */
[----:B------:R-:W-:Y:S06]  /*1830*/  BRA `(.L_x_22) ;  /* 0x00000000000c7947 */ /* 0x000fec0003800000 */
.L_x_15:
[----:B------:R-:W0:Y:S01]  /*1840*/  MUFU.RSQ R3, -QNAN ;  /* 0xffc0000000037908 */ /* 0x000e220000001400 */
[----:B------:R-:W-:Y:S05]  /*1850*/  BRA `(.L_x_22) ;  /* 0x0000000000047947 */ /* 0x000fea0003800000 */
.L_x_14:
[----:B------:R-:W-:-:S07]  /*1860*/  FADD.FTZ R3, R3, R4 ;  /* 0x0000000403037221 */ /* 0x000fce0000010000 */
.L_x_22:
[----:B------:R-:W-:Y:S05]  /*1870*/  BSYNC.RECONVERGENT B1 ;  /* 0x0000000000017941 */ /* 0x000fea0003800200 */
.L_x_12:
[----:B------:R-:W-:-:S04]  /*1880*/  IMAD.MOV.U32 R13, RZ, RZ, 0x0 ;  /* 0x00000000ff0d7424 */ /* 0x000fc800078e00ff */
[----:B0-----:R-:W-:Y:S05]  /*1890*/  RET.REL.NODEC R12 `(_Z8update_pPKfPfS1_S1_f4int3) ;  /* 0xffffffe40cd87950 */ /* 0x001fea0003c3ffff */
.L_x_23:
[----:B------:R-:W-:-:S00]  /*18a0*/  BRA `(.L_x_23) ;  /* 0xfffffffc00fc7947 */ /* 0x000fc0000383ffff */
[----:B------:R-:W-:-:S00]  /*18b0*/  NOP ;  /* 0x0000000000007918 */ /* 0x000fc00000000000 */
        /* <DEDUP_REMOVED lines=12> */
.L_x_32:


//--------------------- .text._Z8update_uPKfS0_S0_S0_Pfff4int3 --------------------------
	.section	.text._Z8update_uPKfS0_S0_S0_Pfff4int3,"ax",@progbits
	.align	128
        .global         _Z8update_uPKfS0_S0_S0_Pfff4int3
        .type           _Z8update_uPKfS0_S0_S0_Pfff4int3,@function
        .size           _Z8update_uPKfS0_S0_S0_Pfff4int3,(.L_x_33 - _Z8update_uPKfS0_S0_S0_Pfff4int3)
        .other          _Z8update_uPKfS0_S0_S0_Pfff4int3,@"STO_CUDA_ENTRY STV_DEFAULT"
_Z8update_uPKfS0_S0_S0_Pfff4int3:
.text._Z8update_uPKfS0_S0_S0_Pfff4int3:
[----:B------:R-:W-:Y:S01]  /*0000*/  LDC R1, c[0x0][0x37c] ;  /* 0x0000df00ff017b82 */ /* 0x000fe20000000800 */
[----:B------:R-:W0:Y:S01]  /*0010*/  S2R R0, SR_CTAID.X ;  /* 0x0000000000007919 */ /* 0x000e220000002500 */
[----:B------:R-:W1:Y:S01]  /*0020*/  LDCU.64 UR6, c[0x0][0x3b0] ;  /* 0x00007600ff0677ac */ /* 0x000e620008000a00 */
[----:B------:R-:W0:Y:S01]  /*0030*/  S2R R3, SR_TID.X ;  /* 0x0000000000037919 */ /* 0x000e220000002100 */
[----:B------:R-:W2:Y:S01]  /*0040*/  LDCU UR4, c[0x0][0x3b8] ;  /* 0x00007700ff0477ac */ /* 0x000ea20008000800 */
[----:B------:R-:W0:Y:S01]  /*0050*/  LDCU UR8, c[0x0][0x360] ;  /* 0x00006c00ff0877ac */ /* 0x000e220008000800 */
[----:B-1----:R-:W-:-:S04]  /*0060*/  UIMAD UR6, UR7, UR6, URZ ;  /* 0x00000006070672a4 */ /* 0x002fc8000f8e02ff */
[----:B--2---:R-:W-:-:S06]  /*0070*/  UIMAD.WIDE UR4, UR6, UR4, URZ ;  /* 0x00000004060472a5 */ /* 0x004fcc000f8e02ff */
        /* <DEDUP_REMOVED lines=21> */
[----:B------:R-:W-:Y:S01]  /*01d0*/  @P0 VIADD R3, R3, -UR6 ;  /* 0x8000000603030c36 */ /* 0x000fe20008000000 */
[----:B------:R-:W-:-:S04]  /*01e0*/  @P0 IADD3 R7, PT, PT, R7, 0x1, RZ ;  /* 0x0000000107070810 */ /* 0x000fc80007ffe0ff */
[----:B------:R-:W-:-:S13]  /*01f0*/  ISETP.GE.U32.AND P1, PT, R3, UR6, PT ;  /* 0x0000000603007c0c */ /* 0x000fda000bf26070 */
[----:B------:R-:W-:Y:S01]  /*0200*/  @P1 VIADD R7, R7, 0x1 ;  /* 0x0000000107071836 */ /* 0x000fe20000000000 */
[----:B------:R-:W-:-:S05]  /*0210*/  @!P2 LOP3.LUT R7, RZ, UR6, RZ, 0x33, !PT ;  /* 0x00000006ff07ac12 */ /* 0x000fca000f8e33ff */
[----:B------:R-:W-:-:S04]  /*0220*/  IMAD.MOV R3, RZ, RZ, -R7 ;  /* 0x000000ffff037224 */ /* 0x000fc800078e0a07 */
[----:B------:R-:W-:Y:S01]  /*0230*/  IMAD R6, R3, UR6, R0 ;  /* 0x0000000603067c24 */ /* 0x000fe2000f8e0200 */
[----:B------:R-:W-:Y:S06]  /*0240*/  BRA `(.L_x_25) ;  /* 0x0000000000107947 */ /* 0x000fec0003800000 */
.L_x_24:
[----:B------:R-:W-:-:S07]  /*0250*/  MOV R4, 0x270 ;  /* 0x0000027000047802 */ /* 0x000fce0000000f00 */
[----:B------:R-:W-:Y:S05]  /*0260*/  CALL.REL.NOINC `($__internal_3_$__cuda_sm20_div_s64) ;  /* 0x0000000400b87944 */ /* 0x000fea0003c00000 */
[----:B------:R-:W-:-:S05]  /*0270*/  IADD3 R3, PT, PT, -R7, RZ, RZ ;  /* 0x000000ff07037210 */ /* 0x000fca0007ffe1ff */
[----:B------:R-:W-:-:S07]  /*0280*/  IMAD R6, R3, UR6, R0 ;  /* 0x0000000603067c24 */ /* 0x000fce000f8e0200 */
.L_x_25:
[----:B------:R-:W0:Y:S01]  /*0290*/  LDC R3, c[0x0][0x3b0] ;  /* 0x0000ec00ff037b82 */ /* 0x000e220000000800 */
[----:B------:R-:W1:Y:S01]  /*02a0*/  LDCU.64 UR8, c[0x0][0x388] ;  /* 0x00007100ff0877ac */ /* 0x000e620008000a00 */
[----:B------:R-:W2:Y:S01]  /*02b0*/  LDCU.64 UR4, c[0x0][0x358] ;  /* 0x00006b00ff0477ac */ /* 0x000ea20008000a00 */
[----:B0-----:R-:W-:-:S04]  /*02c0*/  IABS R9, R3 ;  /* 0x0000000300097213 */ /* 0x001fc80000000000 */
[----:B------:R-:W0:Y:S08]  /*02d0*/  I2F.RP R2, R9 ;  /* 0x0000000900027306 */ /* 0x000e300000209400 */
[----:B0-----:R-:W0:Y:S02]  /*02e0*/  MUFU.RCP R2, R2 ;  /* 0x0000000200027308 */ /* 0x001e240000001000 */
[----:B0-----:R-:W-:-:S06]  /*02f0*/  VIADD R4, R2, 0xffffffe ;  /* 0x0ffffffe02047836 */ /* 0x001fcc0000000000 */
[----:B------:R0:W3:Y:S02]  /*0300*/  F2I.FTZ.U32.TRUNC.NTZ R5, R4 ;  /* 0x0000000400057305 */ /* 0x0000e4000021f000 */
[----:B0-----:R-:W-:Y:S01]  /*0310*/  MOV R4, RZ ;  /* 0x000000ff00047202 */ /* 0x001fe20000000f00 */
[----:B---3--:R-:W-:-:S04]  /*0320*/  IMAD.MOV R8, RZ, RZ, -R5 ;  /* 0x000000ffff087224 */ /* 0x008fc800078e0a05 */
[----:B------:R-:W-:Y:S01]  /*0330*/  IMAD R11, R8, R9, RZ ;  /* 0x00000009080b7224 */ /* 0x000fe200078e02ff */
[----:B------:R-:W-:-:S03]  /*0340*/  IABS R8, R6 ;  /* 0x0000000600087213 */ /* 0x000fc60000000000 */
[----:B------:R-:W-:-:S06]  /*0350*/  IMAD.HI.U32 R5, R5, R11, R4 ;  /* 0x0000000b05057227 */ /* 0x000fcc00078e0004 */
[----:B------:R-:W-:-:S04]  /*0360*/  IMAD.HI.U32 R5, R5, R8, RZ ;  /* 0x0000000805057227 */ /* 0x000fc800078e00ff */
[----:B------:R-:W-:-:S04]  /*0370*/  IMAD.MOV R2, RZ, RZ, -R5 ;  /* 0x000000ffff027224 */ /* 0x000fc800078e0a05 */
[----:B------:R-:W-:-:S05]  /*0380*/  IMAD R2, R9, R2, R8 ;  /* 0x0000000209027224 */ /* 0x000fca00078e0208 */
[----:B------:R-:W-:-:S13]  /*0390*/  ISETP.GT.U32.AND P2, PT, R9, R2, PT ;  /* 0x000000020900720c */ /* 0x000fda0003f44070 */
[----:B------:R-:W-:Y:S01]  /*03a0*/  @!P2 IMAD.IADD R2, R2, 0x1, -R9 ;  /* 0x000000010202a824 */ /* 0x000fe200078e0a09 */
[----:B------:R-:W-:Y:S02]  /*03b0*/  @!P2 IADD3 R5, PT, PT, R5, 0x1, RZ ;  /* 0x000000010505a810 */ /* 0x000fe40007ffe0ff */
[----:B------:R-:W-:Y:S02]  /*03c0*/  ISETP.NE.AND P2, PT, R3, RZ, PT ;  /* 0x000000ff0300720c */ /* 0x000fe40003f45270 */
[----:B------:R-:W-:Y:S02]  /*03d0*/  ISETP.GE.U32.AND P1, PT, R2, R9, PT ;  /* 0x000000090200720c */ /* 0x000fe40003f26070 */
[----:B------:R-:W-:-:S04]  /*03e0*/  LOP3.LUT R2, R6, R3, RZ, 0x3c, !PT ;  /* 0x0000000306027212 */ /* 0x000fc800078e3cff */
[----:B------:R-:W-:-:S07]  /*03f0*/  ISETP.GE.AND P0, PT, R2, RZ, PT ;  /* 0x000000ff0200720c */ /* 0x000fce0003f06270 */
[----:B------:R-:W-:Y:S01]  /*0400*/  @P1 VIADD R5, R5, 0x1 ;  /* 0x0000000105051836 */ /* 0x000fe20000000000 */
[----:B------:R-:W-:-:S05]  /*0410*/  ISETP.GE.AND P1, PT, R7, 0x1, PT ;  /* 0x000000010700780c */ /* 0x000fca0003f26270 */
[----:B------:R-:W-:Y:S01]  /*0420*/  @!P0 IMAD.MOV R5, RZ, RZ, -R5 ;  /* 0x000000ffff058224 */ /* 0x000fe200078e0a05 */
[----:B------:R-:W-:-:S05]  /*0430*/  @!P2 LOP3.LUT R5, RZ, R3, RZ, 0x33, !PT ;  /* 0x00000003ff05a212 */ /* 0x000fca00078e33ff */
[----:B------:R-:W-:Y:S02]  /*0440*/  IMAD R4, R5, R3, RZ ;  /* 0x0000000305047224 */ /* 0x000fe400078e02ff */
[----:B------:R-:W-:Y:S02]  /*0450*/  @P1 IADD3 R11, PT, PT, R7, -0x1, RZ ;  /* 0xffffffff070b1810 */ /* 0x000fe40007ffe0ff */
[----:B------:R-:W-:Y:S02]  /*0460*/  IMAD.IADD R2, R6, 0x1, -R4 ;  /* 0x0000000106027824 */ /* 0x000fe400078e0a04 */
[----:B------:R-:W-:-:S03]  /*0470*/  @P1 SHF.R.S32.HI R6, RZ, 0x1f, R11 ;  /* 0x0000001fff061819 */ /* 0x000fc6000001140b */
[----:B------:R-:W-:Y:S02]  /*0480*/  @P1 IADD3 R8, P0, PT, R4, R2, RZ ;  /* 0x0000000204081210 */ /* 0x000fe40007f1e0ff */
[----:B------:R-:W-:Y:S02]  /*0490*/  @P1 IMAD R6, R6, UR6, RZ ;  /* 0x0000000606061c24 */ /* 0x000fe4000f8e02ff */
[----:B------:R-:W-:Y:S02]  /*04a0*/  @P1 LEA.HI.X.SX32 R9, R4, RZ, 0x1, P0 ;  /* 0x000000ff04091211 */ /* 0x000fe400000f0eff */
[C---:B------:R-:W-:Y:S01]  /*04b0*/  @P1 IMAD R13, R11.reuse, UR7, R6 ;  /* 0x000000070b0d1c24 */ /* 0x040fe2000f8e0206 */
[----:B-1----:R-:W-:Y:S01]  /*04c0*/  LEA R10, P0, R0, UR8, 0x2 ;  /* 0x00000008000a7c11 */ /* 0x002fe2000f8010ff */
[----:B------:R-:W-:-:S03]  /*04d0*/  @P1 IMAD.WIDE.U32 R8, R11, UR6, R8 ;  /* 0x000000060b081c25 */ /* 0x000fc6000f8e0008 */
[----:B------:R-:W-:Y:S01]  /*04e0*/  LEA.HI.X R11, R0, UR9, RZ, 0x2, P0 ;  /* 0x00000009000b7c11 */ /* 0x000fe200080f14ff */
[----:B------:R-:W-:Y:S01]  /*04f0*/  @P1 IMAD.IADD R9, R9, 0x1, R13 ;  /* 0x0000000109091824 */ /* 0x000fe200078e020d */
[----:B------:R-:W-:-:S03]  /*0500*/  @P1 LEA R12, P2, R8, UR8, 0x2 ;  /* 0x00000008080c1c11 */ /* 0x000fc6000f8410ff */
[----:B--2---:R-:W2:Y:S01]  /*0510*/  LDG.E R6, desc[UR4][R10.64] ;  /* 0x000000040a067981 */ /* 0x004ea2000c1e1900 */
[----:B------:R-:W-:-:S06]  /*0520*/  @P1 LEA.HI.X R13, R8, UR9, R9, 0x2, P2 ;  /* 0x00000009080d1c11 */ /* 0x000fcc00090f1409 */
[----:B------:R-:W2:Y:S01]  /*0530*/  @P1 LDG.E R13, desc[UR4][R12.64] ;  /* 0x000000040c0d1981 */ /* 0x000ea2000c1e1900 */
[----:B------:R-:W-:Y:S01]  /*0540*/  ISETP.GE.AND P0, PT, R5, 0x1, PT ;  /* 0x000000010500780c */ /* 0x000fe20003f06270 */
[----:B------:R-:W-:Y:S01]  /*0550*/  BSSY.RECONVERGENT B0, `(.L_x_26) ;  /* 0x000001a000007945 */ /* 0x000fe20003800200 */
[----:B--2---:R-:W-:-:S11]  /*0560*/  @P1 FADD R6, R6, -R13 ;  /* 0x8000000d06061221 */ /* 0x004fd60000000000 */
[----:B------:R-:W-:Y:S05]  /*0570*/  @!P0 BRA `(.L_x_27) ;  /* 0x00000000004c8947 */ /* 0x000fea0003800000 */
[----:B------:R-:W-:Y:S01]  /*0580*/  IADD3 R8, PT, PT, R5, -0x1, RZ ;  /* 0xffffffff05087810 */ /* 0x000fe20007ffe0ff */
[----:B------:R-:W0:Y:S01]  /*0590*/  LDCU.64 UR8, c[0x0][0x390] ;  /* 0x00007200ff0877ac */ /* 0x000e220008000a00 */
[----:B------:R-:W-:-:S03]  /*05a0*/  SHF.R.S32.HI R9, RZ, 0x1f, R7 ;  /* 0x0000001fff097819 */ /* 0x000fc60000011407 */
[----:B------:R-:W-:Y:S02]  /*05b0*/  IMAD R11, R8, R3, RZ ;  /* 0x00000003080b7224 */ /* 0x000fe400078e02ff */
[----:B------:R-:W-:Y:S02]  /*05c0*/  IMAD.MOV.U32 R3, RZ, RZ, RZ ;  /* 0x000000ffff037224 */ /* 0x000fe400078e00ff */
[----:B------:R-:W-:Y:S01]  /*05d0*/  IMAD R10, R9, UR6, RZ ;  /* 0x00000006090a7c24 */ /* 0x000fe2000f8e02ff */
[----:B------:R-:W-:Y:S01]  /*05e0*/  SHF.R.S32.HI R13, RZ, 0x1f, R11 ;  /* 0x0000001fff0d7819 */ /* 0x000fe2000001140b */
[----:B------:R-:W-:-:S04]  /*05f0*/  IMAD.WIDE.U32 R8, R7, UR6, R2 ;  /* 0x0000000607087c25 */ /* 0x000fc8000f8e0002 */
[----:B------:R-:W-:Y:S01]  /*0600*/  IMAD R12, R7, UR7, R10 ;  /* 0x00000007070c7c24 */ /* 0x000fe2000f8e020a */
[----:B------:R-:W-:Y:S02]  /*0610*/  IADD3 R8, P0, PT, R11, R8, RZ ;  /* 0x000000080b087210 */ /* 0x000fe40007f1e0ff */
[----:B0-----:R-:W-:Y:S02]  /*0620*/  LEA R10, P1, R0, UR8, 0x2 ;  /* 0x00000008000a7c11 */ /* 0x001fe4000f8210ff */
[----:B------:R-:W-:Y:S02]  /*0630*/  IADD3.X R13, PT, PT, R13, R9, R12, P0, !PT ;  /* 0x000000090d0d7210 */ /* 0x000fe400007fe40c */
[----:B------:R-:W-:Y:S02]  /*0640*/  LEA R12, P0, R8, UR8, 0x2 ;  /* 0x00000008080c7c11 */ /* 0x000fe4000f8010ff */
[----:B------:R-:W-:Y:S02]  /*0650*/  LEA.HI.X R11, R0, UR9, RZ, 0x2, P1 ;  /* 0x00000009000b7c11 */ /* 0x000fe400088f14ff */
[----:B------:R-:W-:-:S03]  /*0660*/  LEA.HI.X R13, R8, UR9, R13, 0x2, P0 ;  /* 0x00000009080d7c11 */ /* 0x000fc600080f140d */
[----:B------:R-:W2:Y:S04]  /*0670*/  LDG.E R10, desc[UR4][R10.64] ;  /* 0x000000040a0a7981 */ /* 0x000ea8000c1e1900 */
[----:B------:R-:W2:Y:S02]  /*0680*/  LDG.E R13, desc[UR4][R12.64] ;  /* 0x000000040c0d7981 */ /* 0x000ea4000c1e1900 */
[----:B--2---:R-:W-:Y:S01]  /*0690*/  FADD R8, R10, -R13 ;  /* 0x8000000d0a087221 */ /* 0x004fe20000000000 */
[----:B------:R-:W-:Y:S06]  /*06a0*/  BRA `(.L_x_28) ;  /* 0x0000000000107947 */ /* 0x000fec0003800000 */
.L_x_27:
[----:B------:R-:W0:Y:S02]  /*06b0*/  LDCU.64 UR8, c[0x0][0x390] ;  /* 0x00007200ff0877ac */ /* 0x000e240008000a00 */
[----:B0-----:R-:W-:-:S04]  /*06c0*/  LEA R8, P0, R0, UR8, 0x2 ;  /* 0x0000000800087c11 */ /* 0x001fc8000f8010ff */
[----:B------:R-:W-:-:S05]  /*06d0*/  LEA.HI.X R9, R0, UR9, RZ, 0x2, P0 ;  /* 0x0000000900097c11 */ /* 0x000fca00080f14ff */
[----:B------:R0:W5:Y:S04]  /*06e0*/  LDG.E R8, desc[UR4][R8.64] ;  /* 0x0000000408087981 */ /* 0x000168000c1e1900 */
.L_x_28:
[----:B------:R-:W-:Y:S05]  /*06f0*/  BSYNC.RECONVERGENT B0 ;  /* 0x0000000000007941 */ /* 0x000fea0003800200 */
.L_x_26:
[C---:B------:R-:W-:Y:S01]  /*0700*/  ISETP.NE.AND P0, PT, R2.reuse, RZ, PT ;  /* 0x000000ff0200720c */ /* 0x040fe20003f05270 */
[----:B------:R-:W1:Y:S01]  /*0710*/  LDCU.64 UR8, c[0x0][0x398] ;  /* 0x00007300ff0877ac */ /* 0x000e620008000a00 */
[----:B------:R-:W2:Y:S01]  /*0720*/  LDC.64 R14, c[0x0][0x3a8] ;  /* 0x0000ea00ff0e7b82 */ /* 0x000ea20000000a00 */
[----:B------:R-:W3:Y:S10]  /*0730*/  LDCU.64 UR10, c[0x0][0x380] ;  /* 0x00007000ff0a77ac */ /* 0x000ef40008000a00 */
[--C-:B------:R-:W-:Y:S01]  /*0740*/  @P0 SHF.R.S32.HI R5, RZ, 0x1f, R4.reuse ;  /* 0x0000001fff050819 */ /* 0x100fe20000011404 */
[----:B0-----:R-:W-:Y:S01]  /*0750*/  @P0 VIADD R9, R2, 0xffffffff ;  /* 0xffffffff02090836 */ /* 0x001fe20000000000 */
[----:B------:R-:W-:Y:S01]  /*0760*/  @P0 SHF.R.S32.HI R3, RZ, 0x1f, R7 ;  /* 0x0000001fff030819 */ /* 0x000fe20000011407 */
[----:B------:R-:W-:-:S04]  /*0770*/  @P0 IMAD.WIDE.U32 R4, R7, UR6, R4 ;  /* 0x0000000607040c25 */ /* 0x000fc8000f8e0004 */
[----:B------:R-:W-:Y:S02]  /*0780*/  @P0 IMAD R10, R3, UR6, RZ ;  /* 0x00000006030a0c24 */ /* 0x000fe4000f8e02ff */
[----:B------:R-:W0:Y:S02]  /*0790*/  LDC.64 R2, c[0x0][0x3a0] ;  /* 0x0000e800ff027b82 */ /* 0x000e240000000a00 */
[----:B------:R-:W-:Y:S01]  /*07a0*/  @P0 IMAD R11, R7, UR7, R10 ;  /* 0x00000007070b0c24 */ /* 0x000fe2000f8e020a */
[----:B------:R-:W-:Y:S02]  /*07b0*/  @P0 IADD3 R7, P1, PT, R9, R4, RZ ;  /* 0x0000000409070210 */ /* 0x000fe40007f3e0ff */
[----:B-1----:R-:W-:Y:S02]  /*07c0*/  LEA R4, P2, R0, UR8, 0x2 ;  /* 0x0000000800047c11 */ /* 0x002fe4000f8410ff */
[----:B------:R-:W-:Y:S02]  /*07d0*/  @P0 IADD3.X R12, PT, PT, R11, R5, RZ, P1, !PT ;  /* 0x000000050b0c0210 */ /* 0x000fe40000ffe4ff */
[----:B------:R-:W-:-:S02]  /*07e0*/  @P0 LEA R10, P1, R7, UR8, 0x2 ;  /* 0x00000008070a0c11 */ /* 0x000fc4000f8210ff */
[C---:B------:R-:W-:Y:S02]  /*07f0*/  LEA.HI.X R5, R0.reuse, UR9, RZ, 0x2, P2 ;  /* 0x0000000900057c11 */ /* 0x040fe400090f14ff */
[----:B------:R-:W-:Y:S01]  /*0800*/  @P0 LEA.HI.X R11, R7, UR9, R12, 0x2, P1 ;  /* 0x00000009070b0c11 */ /* 0x000fe200088f140c */
[----:B------:R-:W-:Y:S01]  /*0810*/  IMAD.SHL.U32 R7, R0, 0x4, RZ ;  /* 0x0000000400077824 */ /* 0x000fe200078e00ff */
[----:B------:R-:W-:Y:S02]  /*0820*/  SHF.R.U32.HI R0, RZ, 0x1e, R0 ;  /* 0x0000001eff007819 */ /* 0x000fe40000011600 */
[----:B------:R-:W4:Y:S02]  /*0830*/  LDG.E R5, desc[UR4][R4.64] ;  /* 0x0000000404057981 */ /* 0x000f24000c1e1900 */
[----:B---3--:R-:W-:Y:S02]  /*0840*/  IADD3 R12, P1, PT, R7, UR10, RZ ;  /* 0x0000000a070c7c10 */ /* 0x008fe4000ff3e0ff */
[----:B------:R-:W4:Y:S02]  /*0850*/  @P0 LDG.E R10, desc[UR4][R10.64] ;  /* 0x000000040a0a0981 */ /* 0x000f24000c1e1900 */
[----:B------:R-:W-:-:S02]  /*0860*/  IADD3.X R13, PT, PT, R0, UR11, RZ, P1, !PT ;  /* 0x0000000b000d7c10 */ /* 0x000fc40008ffe4ff */
[----:B0-----:R-:W-:-:S04]  /*0870*/  IADD3 R2, P1, PT, R7, R2, RZ ;  /* 0x0000000207027210 */ /* 0x001fc80007f3e0ff */
[----:B------:R-:W2:Y:S01]  /*0880*/  LDG.E R13, desc[UR4][R12.64] ;  /* 0x000000040c0d7981 */ /* 0x000ea2000c1e1900 */
[----:B------:R-:W-:-:S05]  /*0890*/  IMAD.X R3, R0, 0x1, R3, P1 ;  /* 0x0000000100037824 */ /* 0x000fca00008e0603 */
[----:B------:R-:W3:Y:S01]  /*08a0*/  LDG.E R9, desc[UR4][R2.64] ;  /* 0x0000000402097981 */ /* 0x000ee2000c1e1900 */
[----:B------:R-:W-:-:S04]  /*08b0*/  FADD R7, RZ, R6 ;  /* 0x00000006ff077221 */ /* 0x000fc80000000000 */
[----:B-----5:R-:W-:Y:S01]  /*08c0*/  FADD R0, R7, R8 ;  /* 0x0000000807007221 */ /* 0x020fe20000000000 */
[----:B----4-:R-:W-:-:S04]  /*08d0*/  @P0 FADD R5, R5, -R10 ;  /* 0x8000000a05050221 */ /* 0x010fc80000000000 */
[----:B------:R-:W-:-:S04]  /*08e0*/  FADD R0, R0, R5 ;  /* 0x0000000500007221 */ /* 0x000fc80000000000 */
[----:B--2---:R-:W-:Y:S01]  /*08f0*/  FFMA R5, R0, R15, R13 ;  /* 0x0000000f00057223 */ /* 0x004fe2000000000d */
[----:B------:R-:W-:-:S03]  /*0900*/  FADD R0, -R14, 1 ;  /* 0x3f8000000e007421 */ /* 0x000fc60000000100 */
[----:B------:R-:W-:-:S04]  /*0910*/  FMUL R4, R5, R14 ;  /* 0x0000000e05047220 */ /* 0x000fc80000400000 */
[----:B---3--:R-:W-:-:S05]  /*0920*/  FFMA R9, R9, R0, R4 ;  /* 0x0000000009097223 */ /* 0x008fca0000000004 */
[----:B------:R-:W-:Y:S01]  /*0930*/  STG.E desc[UR4][R2.64], R9 ;  /* 0x0000000902007986 */ /* 0x000fe2000c101904 */
[----:B------:R-:W-:Y:S05]  /*0940*/  EXIT ;  /* 0x000000000000794d */ /* 0x000fea0003800000 */
        .weak           $__internal_3_$__cuda_sm20_div_s64
        .type           $__internal_3_$__cuda_sm20_div_s64,@function
        .size           $__internal_3_$__cuda_sm20_div_s64,(.L_x_33 - $__internal_3_$__cuda_sm20_div_s64)
$__internal_3_$__cuda_sm20_div_s64:
[----:B------:R-:W-:Y:S02]  /*0950*/  IADD3 R2, P0, PT, RZ, -UR6, RZ ;  /* 0x80000006ff027c10 */ /* 0x000fe4000ff1e0ff */
[----:B------:R-:W-:Y:S02]  /*0960*/  ISETP.LE.AND P1, PT, RZ, UR7, PT ;  /* 0x00000007ff007c0c */ /* 0x000fe4000bf23270 */
[----:B------:R-:W-:Y:S02]  /*0970*/  IADD3.X R3, PT, PT, RZ, ~UR7, RZ, P0, !PT ;  /* 0x80000007ff037c10 */ /* 0x000fe400087fe4ff */
[----:B------:R-:W-:Y:S02]  /*0980*/  SEL R2, R2, UR6, !P1 ;  /* 0x0000000602027c07 */ /* 0x000fe4000c800000 */
[----:B------:R-:W-:-:S04]  /*0990*/  SEL R3, R3, UR7, !P1 ;  /* 0x0000000703037c07 */ /* 0x000fc8000c800000 */
[----:B------:R-:W0:Y:S08]  /*09a0*/  I2F.U64.RP R5, R2 ;  /* 0x0000000200057312 */ /* 0x000e300000309000 */
[----:B0-----:R-:W0:Y:S02]  /*09b0*/  MUFU.RCP R5, R5 ;  /* 0x0000000500057308 */ /* 0x001e240000001000 */
[----:B0-----:R-:W-:-:S06]  /*09c0*/  VIADD R6, R5, 0x1ffffffe ;  /* 0x1ffffffe05067836 */ /* 0x001fcc0000000000 */
[----:B------:R-:W0:Y:S02]  /*09d0*/  F2I.U64.TRUNC R6, R6 ;  /* 0x0000000600067311 */ /* 0x000e24000020d800 */
[----:B0-----:R-:W-:-:S04]  /*09e0*/  IMAD.WIDE.U32 R8, R6, R2, RZ ;  /* 0x0000000206087225 */ /* 0x001fc800078e00ff */
[----:B------:R-:W-:Y:S01]  /*09f0*/  IMAD R9, R6, R3, R9 ;  /* 0x0000000306097224 */ /* 0x000fe200078e0209 */
[----:B------:R-:W-:-:S03]  /*0a00*/  IADD3 R11, P0, PT, RZ, -R8, RZ ;  /* 0x80000008ff0b7210 */ /* 0x000fc60007f1e0ff */
[----:B------:R-:W-:Y:S02]  /*0a10*/  IMAD R9, R7, R2, R9 ;  /* 0x0000000207097224 */ /* 0x000fe400078e0209 */
[----:B------:R-:W-:-:S04]  /*0a20*/  IMAD.HI.U32 R8, R6, R11, RZ ;  /* 0x0000000b06087227 */ /* 0x000fc800078e00ff */
[----:B------:R-:W-:Y:S01]  /*0a30*/  IMAD.X R13, RZ, RZ, ~R9, P0 ;  /* 0x000000ffff0d7224 */ /* 0x000fe200000e0e09 */
[----:B------:R-:W-:-:S03]  /*0a40*/  MOV R9, R6 ;  /* 0x0000000600097202 */ /* 0x000fc60000000f00 */
[-C--:B------:R-:W-:Y:S02]  /*0a50*/  IMAD R15, R7, R13.reuse, RZ ;  /* 0x0000000d070f7224 */ /* 0x080fe400078e02ff */
[----:B------:R-:W-:-:S04]  /*0a60*/  IMAD.WIDE.U32 R8, P0, R6, R13, R8 ;  /* 0x0000000d06087225 */ /* 0x000fc80007800008 */
[----:B------:R-:W-:-:S04]  /*0a70*/  IMAD.HI.U32 R5, R7, R13, RZ ;  /* 0x0000000d07057227 */ /* 0x000fc800078e00ff */
[----:B------:R-:W-:-:S04]  /*0a80*/  IMAD.HI.U32 R8, P2, R7, R11, R8 ;  /* 0x0000000b07087227 */ /* 0x000fc80007840008 */
[----:B------:R-:W-:Y:S01]  /*0a90*/  IMAD.X R5, R5, 0x1, R7, P0 ;  /* 0x0000000105057824 */ /* 0x000fe200000e0607 */
        /* <DEDUP_REMOVED lines=8> */
[----:B------:R-:W-:Y:S02]  /*0b20*/  IMAD.MOV.U32 R7, RZ, RZ, RZ ;  /* 0x000000ffff077224 */ /* 0x000fe400078e00ff */
[----:B------:R-:W-:-:S04]  /*0b30*/  IMAD.WIDE.U32 R8, P0, R9, R6, R8 ;  /* 0x0000000609087225 */ /* 0x000fc80007800008 */
[C---:B------:R-:W-:Y:S02]  /*0b40*/  IMAD R10, R5.reuse, R6, RZ ;  /* 0x00000006050a7224 */ /* 0x040fe400078e02ff */
[----:B------:R-:W-:-:S04]  /*0b50*/  IMAD.HI.U32 R9, P2, R5, R11, R8 ;  /* 0x0000000b05097227 */ /* 0x000fc80007840008 */
[----:B------:R-:W-:Y:S01]  /*0b60*/  IMAD.HI.U32 R8, R5, R6, RZ ;  /* 0x0000000605087227 */ /* 0x000fe200078e00ff */
[----:B------:R-:W-:-:S04]  /*0b70*/  IADD3 R9, P3, PT, R10, R9, RZ ;  /* 0x000000090a097210 */ /* 0x000fc80007f7e0ff */
[----:B------:R-:W-:Y:S01]  /*0b80*/  IADD3.X R5, PT, PT, R8, R5, RZ, P0, !PT ;  /* 0x0000000508057210 */ /* 0x000fe200007fe4ff */
[----:B------:R-:W-:-:S03]  /*0b90*/  IMAD.HI.U32 R6, R9, R0, RZ ;  /* 0x0000000009067227 */ /* 0x000fc600078e00ff */
[----:B------:R-:W-:Y:S01]  /*0ba0*/  IADD3.X R5, PT, PT, RZ, RZ, R5, P3, P2 ;  /* 0x000000ffff057210 */ /* 0x000fe20001fe4405 */
[----:B------:R-:W-:-:S04]  /*0bb0*/  IMAD.WIDE.U32 R6, RZ, R9, R6 ;  /* 0x00000009ff067225 */ /* 0x000fc800078e0006 */
[----:B------:R-:W-:-:S05]  /*0bc0*/  IMAD.HI.U32 R5, P0, R5, R0, R6 ;  /* 0x0000000005057227 */ /* 0x000fca0007800006 */
[----:B------:R-:W-:Y:S01]  /*0bd0*/  IADD3 R9, P2, PT, RZ, R5, RZ ;  /* 0x00000005ff097210 */ /* 0x000fe20007f5e0ff */
[----:B------:R-:W-:-:S04]  /*0be0*/  IMAD.X R5, RZ, RZ, RZ, P0 ;  /* 0x000000ffff057224 */ /* 0x000fc800000e06ff */
[----:B------:R-:W-:Y:S01]  /*0bf0*/  IMAD.WIDE.U32 R6, R9, R2, RZ ;  /* 0x0000000209067225 */ /* 0x000fe200078e00ff */
[----:B------:R-:W-:-:S03]  /*0c00*/  IADD3.X R5, PT, PT, RZ, R5, RZ, P2, !PT ;  /* 0x00000005ff057210 */ /* 0x000fc600017fe4ff */
[C---:B------:R-:W-:Y:S01]  /*0c10*/  IMAD R7, R9.reuse, R3, R7 ;  /* 0x0000000309077224 */ /* 0x040fe200078e0207 */
[----:B------:R-:W-:Y:S02]  /*0c20*/  IADD3 R13, P2, PT, -R6, R0, RZ ;  /* 0x00000000060d7210 */ /* 0x000fe40007f5e1ff */
[----:B------:R-:W-:Y:S01]  /*0c30*/  IADD3 R6, PT, PT, R9, 0x1, RZ ;  /* 0x0000000109067810 */ /* 0x000fe20007ffe0ff */
[-C--:B------:R-:W-:Y:S01]  /*0c40*/  IMAD R5, R5, R2.reuse, R7 ;  /* 0x0000000205057224 */ /* 0x080fe200078e0207 */
[----:B------:R-:W-:-:S03]  /*0c50*/  ISETP.GE.U32.AND P0, PT, R13, R2, PT ;  /* 0x000000020d00720c */ /* 0x000fc60003f06070 */
[----:B------:R-:W-:Y:S01]  /*0c60*/  IMAD.X R7, RZ, RZ, ~R5, P2 ;  /* 0x000000ffff077224 */ /* 0x000fe200010e0e05 */
[----:B------:R-:W-:-:S04]  /*0c70*/  IADD3 R5, P2, PT, R13, -R2, RZ ;  /* 0x800000020d057210 */ /* 0x000fc80007f5e0ff */
[C---:B------:R-:W-:Y:S01]  /*0c80*/  ISETP.GE.U32.AND.EX P0, PT, R7.reuse, R3, PT, P0 ;  /* 0x000000030700720c */ /* 0x040fe20003f06100 */
[----:B------:R-:W-:-:S03]  /*0c90*/  IMAD.X R11, R7, 0x1, ~R3, P2 ;  /* 0x00000001070b7824 */ /* 0x000fc600010e0e03 */
[----:B------:R-:W-:Y:S02]  /*0ca0*/  SEL R5, R5, R13, P0 ;  /* 0x0000000d05057207 */ /* 0x000fe40000000000 */
[----:B------:R-:W-:Y:S02]  /*0cb0*/  SEL R6, R6, R9, P0 ;  /* 0x0000000906067207 */ /* 0x000fe40000000000 */
[----:B------:R-:W-:Y:S02]  /*0cc0*/  SEL R11, R11, R7, P0 ;  /* 0x000000070b0b7207 */ /* 0x000fe40000000000 */
[----:B------:R-:W-:Y:S01]  /*0cd0*/  ISETP.GE.U32.AND P0, PT, R5, R2, PT ;  /* 0x000000020500720c */ /* 0x000fe20003f06070 */
[----:B------:R-:W-:Y:S02]  /*0ce0*/  VIADD R7, R6, 0x1 ;  /* 0x0000000106077836 */ /* 0x000fe40000000000 */
[----:B------:R-:W-:Y:S01]  /*0cf0*/  HFMA2 R5, -RZ, RZ, 0, 0 ;  /* 0x00000000ff057431 */ /* 0x000fe200000001ff */
[----:B------:R-:W-:-:S04]  /*0d00*/  ISETP.GE.U32.AND.EX P0, PT, R11, R3, PT, P0 ;  /* 0x000000030b00720c */ /* 0x000fc80003f06100 */
[----:B------:R-:W-:Y:S02]  /*0d10*/  SEL R7, R7, R6, P0 ;  /* 0x0000000607077207 */ /* 0x000fe40000000000 */
[----:B------:R-:W-:-:S03]  /*0d20*/  ISETP.NE.U32.AND P0, PT, RZ, UR6, PT ;  /* 0x00000006ff007c0c */ /* 0x000fc6000bf05070 */
[----:B------:R-:W-:Y:S01]  /*0d30*/  IMAD.MOV R2, RZ, RZ, -R7 ;  /* 0x000000ffff027224 */ /* 0x000fe200078e0a07 */
[----:B------:R-:W-:-:S04]  /*0d40*/  ISETP.NE.AND.EX P0, PT, RZ, UR7, PT, P0 ;  /* 0x00000007ff007c0c */ /* 0x000fc8000bf05300 */
[----:B------:R-:W-:-:S04]  /*0d50*/  SEL R7, R2, R7, !P1 ;  /* 0x0000000702077207 */ /* 0x000fc80004800000 */
[----:B------:R-:W-:Y:S01]  /*0d60*/  SEL R7, R7, 0xffffffff, P0 ;  /* 0xffffffff07077807 */ /* 0x000fe20000000000 */
[----:B------:R-:W-:Y:S06]  /*0d70*/  RET.REL.NODEC R4 `(_Z8update_uPKfS0_S0_S0_Pfff4int3) ;  /* 0xfffffff004a07950 */ /* 0x000fec0003c3ffff */
.L_x_29:
        /* <DEDUP_REMOVED lines=16> */
.L_x_33:


//--------------------- .nv.shared.reserved.0     --------------------------
	.section	.nv.shared.reserved.0,"aw",@nobits
	.weak		__nv_reservedSMEM_offset_0_alias
	.size		__nv_reservedSMEM_offset_0_alias, 0, 64
	.other		__nv_reservedSMEM_offset_0_alias,@"STO_CUDA_RESERVED_SHARED STV_DEFAULT"
__nv_reservedSMEM_offset_0_alias:
	.zero		0
	.zero		64


//--------------------- .nv.constant0._Z8update_pPKfPfS1_S1_f4int3 --------------------------
	.section	.nv.constant0._Z8update_pPKfPfS1_S1_f4int3,"a",@progbits
	.sectionflags	@""
	.align	4
.nv.constant0._Z8update_pPKfPfS1_S1_f4int3:
	.zero		944


//--------------------- .nv.constant0._Z8update_uPKfS0_S0_S0_Pfff4int3 --------------------------
	.section	.nv.constant0._Z8update_uPKfS0_S0_S0_Pfff4int3,"a",@progbits
	.sectionflags	@""
	.align	4
.nv.constant0._Z8update_uPKfS0_S0_S0_Pfff4int3:
	.zero		956


//--------------------- SYMBOLS --------------------------

	.type		.nv.reservedSmem.offset0,@object
	.size		.nv.reservedSmem.offset0,0x4
